def gluon_mma(
    a_ptr,
    b_ptr,
    c_ptr,
    M: gl.constexpr,
    N: gl.constexpr,
    K: gl.constexpr,
    BLK_A: gl.constexpr,
    BLK_B: gl.constexpr,
    SHARED_A: gl.constexpr,
    SHARED_B: gl.constexpr,
    ACC_LAYOUT: gl.constexpr,
    TMEM_LAYOUT: gl.constexpr,
    USE_TCGEN05: gl.constexpr,
    IS_ASYNC: gl.constexpr,
):
    offs_m = gl.arange(0, M, layout=gl.SliceLayout(1, BLK_A))
    offs_ka = gl.arange(0, K, layout=gl.SliceLayout(0, BLK_A))
    offs_kb = gl.arange(0, K, layout=gl.SliceLayout(1, BLK_B))
    offs_n = gl.arange(0, N, layout=gl.SliceLayout(0, BLK_B))
    a = gl.load(a_ptr + offs_m[:, None] * K + offs_ka[None, :])
    b = gl.load(b_ptr + offs_kb[:, None] * N + offs_n[None, :])
    a_smem = gl.allocate_shared_memory(a.dtype, [M, K], SHARED_A, a)
    b_smem = gl.allocate_shared_memory(b.dtype, [K, N], SHARED_B, b)

    if USE_TCGEN05:
        fence_async_shared()
        bar = gl.allocate_shared_memory(gl.int64, [1], mbarrier.MBarrierLayout())
        mbarrier.init(bar, count=1)
        acc_tmem = allocate_tensor_memory(gl.float32, [M, N], TMEM_LAYOUT)
        tcgen05_mma(a_smem, b_smem, acc_tmem, use_acc=False)
        tcgen05_commit(bar)
        mbarrier.wait(bar, phase=0)
        mbarrier.invalidate(bar)
        acc = acc_tmem.load(ACC_LAYOUT)
    else:
        acc = gl.zeros([M, N], dtype=gl.float32, layout=ACC_LAYOUT)
        acc = hopper.warpgroup_mma(a_smem, b_smem, acc, is_async=IS_ASYNC)
        if IS_ASYNC:
            acc = hopper.warpgroup_mma_wait(num_outstanding=0, deps=[acc])

    out_layout: gl.constexpr = gl.BlockedLayout(
        [1, 1], [1, 32], [gl.num_warps(), 1], [1, 0]
    )
    acc = gl.convert_layout(acc, out_layout)
    offs_cm = gl.arange(0, M, layout=gl.SliceLayout(1, out_layout))
    offs_cn = gl.arange(0, N, layout=gl.SliceLayout(0, out_layout))
    gl.store(c_ptr + offs_cm[:, None] * N + offs_cn[None, :], acc)

# config = {"BLOCK_K": 128, "BLOCK_M": 128, "BLOCK_N": 128, "arch": "sm_100", "dtype": "fp8e4m3", "is_async": 1, "num_warps": 8}
# arch = sm_100


// ===== COMPILED SASS (sm_100a) =====

	.target	sm_100a

	.elftype	@"ET_EXEC"


//--------------------- .note.nv.tkinfo           --------------------------
	.section	.note.nv.tkinfo,"",@"SHT_NOTE"
	.sectionflags	@"SHF_NOTE_NV_TKINFO"
	.tkinfo
        /*0018*/ 	.word	0x00000081
        /*0030*/ 	.string	""
        /*0030*/ 	.string	"ptxas-blackwell"
        /*0030*/ 	.string	"Cuda compilation tools, release 12.9, V12.9.86"
        /*0030*/ 	.string	"Build cuda_12.9.r12.9/compiler.36037853_0"
        /*0030*/ 	.string	"-v  -suppress-debug-info  -lineinfo  -arch sm_100a "



//--------------------- .note.nv.cuver            --------------------------
	.section	.note.nv.cuver,"",@"SHT_NOTE"
	.sectionflags	@"SHF_NOTE_NV_CUVER"
        /*0018*/ 	.short	0x0001
        /*001a*/ 	.short	0x0064
        /*001c*/ 	.short	0x0001
        /*001e*/ 	.short	0x0000
        /*0020*/ 	.short	0x0001
        /*0022*/ 	.short	0x0000


//--------------------- .nv.info                  --------------------------
	.section	.nv.info,"",@"SHT_CUDA_INFO"
	.align	4


	//----- nvinfo : EIATTR_REGCOUNT
	.align		4
        /*0000*/ 	.byte	0x04, 0x2f
        /*0002*/ 	.short	(.L_4 - .L_3)
	.align		4
.L_3:
        /*0004*/ 	.word	index@(gluon_mma)
        /*0008*/ 	.word	0x0000005e


	//----- nvinfo : EIATTR_FRAME_SIZE
	.align		4
.L_4:
        /*000c*/ 	.byte	0x04, 0x11
        /*000e*/ 	.short	(.L_6 - .L_5)
	.align		4
.L_5:
        /*0010*/ 	.word	index@($__internal_2_$__cuda_sm10x_tcgen05_guardrail_trap_unallocated_columns_being_dealloced)
        /*0014*/ 	.word	0x00000000


	//----- nvinfo : EIATTR_FRAME_SIZE
	.align		4
.L_6:
        /*0018*/ 	.byte	0x04, 0x11
        /*001a*/ 	.short	(.L_8 - .L_7)
	.align		4
.L_7:
        /*001c*/ 	.word	index@($__internal_1_$__cuda_sm10x_tcgen05_guardrail_trap_phase_invalid_during_alloc)
        /*0020*/ 	.word	0x00000000


	//----- nvinfo : EIATTR_FRAME_SIZE
	.align		4
.L_8:
        /*0024*/ 	.byte	0x04, 0x11
        /*0026*/ 	.short	(.L_10 - .L_9)
	.align		4
.L_9:
        /*0028*/ 	.word	index@($__internal_0_$__cuda_sm10x_tcgen05_guardrail_trap_col_being_dealloced_not_returned_by_alloc)
        /*002c*/ 	.word	0x00000000


	//----- nvinfo : EIATTR_FRAME_SIZE
	.align		4
.L_10:
        /*0030*/ 	.byte	0x04, 0x11
        /*0032*/ 	.short	(.L_12 - .L_11)
	.align		4
.L_11:
        /*0034*/ 	.word	index@(gluon_mma)
        /*0038*/ 	.word	0x00000000


	//----- nvinfo : EIATTR_MIN_STACK_SIZE
	.align		4
.L_12:
        /*003c*/ 	.byte	0x04, 0x12
        /*003e*/ 	.short	(.L_14 - .L_13)
	.align		4
.L_13:
        /*0040*/ 	.word	index@(gluon_mma)
        /*0044*/ 	.word	0x00000000
.L_14:


//--------------------- .nv.info.gluon_mma        --------------------------
	.section	.nv.info.gluon_mma,"",@"SHT_CUDA_INFO"
	.sectionflags	@""
	.align	4


	//----- nvinfo : EIATTR_CUDA_API_VERSION
	.align		4
        /*0000*/ 	.byte	0x04, 0x37
        /*0002*/ 	.short	(.L_16 - .L_15)
.L_15:
        /*0004*/ 	.word	0x00000081


	//----- nvinfo : EIATTR_KPARAM_INFO
	.align		4
.L_16:
        /*0008*/ 	.byte	0x04, 0x17
        /*000a*/ 	.short	(.L_18 - .L_17)
.L_17:
        /*000c*/ 	.word	0x00000000
        /*0010*/ 	.short	0x0004
        /*0012*/ 	.short	0x0020
        /*0014*/ 	.byte	0x00, 0xf4, 0x21, 0x00


	//----- nvinfo : EIATTR_KPARAM_INFO
	.align		4
.L_18:
        /*0018*/ 	.byte	0x04, 0x17
        /*001a*/ 	.short	(.L_20 - .L_19)
.L_19:
        /*001c*/ 	.word	0x00000000
        /*0020*/ 	.short	0x0003
        /*0022*/ 	.short	0x0018
        /*0024*/ 	.byte	0x00, 0xf4, 0x21, 0x00


	//----- nvinfo : EIATTR_KPARAM_INFO
	.align		4
.L_20:
        /*0028*/ 	.byte	0x04, 0x17
        /*002a*/ 	.short	(.L_22 - .L_21)
.L_21:
        /*002c*/ 	.word	0x00000000
        /*0030*/ 	.short	0x0002
        /*0032*/ 	.short	0x0010
        /*0034*/ 	.byte	0x00, 0xf4, 0x21, 0x00


	//----- nvinfo : EIATTR_KPARAM_INFO
	.align		4
.L_22:
        /*0038*/ 	.byte	0x04, 0x17
        /*003a*/ 	.short	(.L_24 - .L_23)
.L_23:
        /*003c*/ 	.word	0x00000000
        /*0040*/ 	.short	0x0001
        /*0042*/ 	.short	0x0008
        /*0044*/ 	.byte	0x00, 0xf4, 0x21, 0x00


	//----- nvinfo : EIATTR_KPARAM_INFO
	.align		4
.L_24:
        /*0048*/ 	.byte	0x04, 0x17
        /*004a*/ 	.short	(.L_26 - .L_25)
.L_25:
        /*004c*/ 	.word	0x00000000
        /*0050*/ 	.short	0x0000
        /*0052*/ 	.short	0x0000
        /*0054*/ 	.byte	0x00, 0xf4, 0x21, 0x00


	//----- nvinfo : EIATTR_AT_ENTRY_FRAGMENTS
	.align		4
.L_26:
        /*0058*/ 	.byte	0x04, 0x4f
        /*005a*/ 	.short	(.L_28 - .L_27)


	//   ....[0]....
.L_27:
        /*005c*/ 	.word	0x00000004


	//----- nvinfo : EIATTR_RESERVED_SMEM_USED
	.align		4
.L_28:
        /*0060*/ 	.byte	0x01, 0x41
	.zero		2


	//----- nvinfo : EIATTR_SPARSE_MMA_MASK
	.align		4
        /*0064*/ 	.byte	0x03, 0x50
        /*0066*/ 	.short	0x0000


	//----- nvinfo : EIATTR_TCGEN05_1CTA_USED
	.align		4
        /*0068*/ 	.byte	0x01, 0x51
	.zero		2


	//----- nvinfo : EIATTR_MAXREG_COUNT
	.align		4
        /*006c*/ 	.byte	0x03, 0x1b
        /*006e*/ 	.short	0x00ff


	//----- nvinfo : EIATTR_NUM_BARRIERS
	.align		4
        /*0070*/ 	.byte	0x02, 0x4c
        /*0072*/ 	.byte	0x01
	.zero		1


	//----- nvinfo : EIATTR_INT_WARP_WIDE_INSTR_OFFSETS
	.align		4
        /*0074*/ 	.byte	0x04, 0x31
        /*0076*/ 	.short	(.L_30 - .L_29)


	//   ....[0]....
.L_29:
        /*0078*/ 	.word	0x00001160


	//   ....[1]....
        /*007c*/ 	.word	0x000011c0


	//   ....[2]....
        /*0080*/ 	.word	0x00001870


	//   ....[3]....
        /*0084*/ 	.word	0x00001880


	//   ....[4]....
        /*0088*/ 	.word	0x00002320


	//   ....[5]....
        /*008c*/ 	.word	0x00002370


	//----- nvinfo : EIATTR_COOP_GROUP_MASK_REGIDS
	.align		4
.L_30:
        /*0090*/ 	.byte	0x04, 0x29
        /*0092*/ 	.short	(.L_32 - .L_31)


	//   ....[0]....
.L_31:
        /*0094*/ 	.word	0xffffffff


	//   ....[1]....
        /*0098*/ 	.word	0xffffffff


	//   ....[2]....
        /*009c*/ 	.word	0xffffffff


	//   ....[3]....
        /*00a0*/ 	.word	0xffffffff


	//----- nvinfo : EIATTR_COOP_GROUP_INSTR_OFFSETS
	.align		4
.L_32:
        /*00a4*/ 	.byte	0x04, 0x28
        /*00a6*/ 	.short	(.L_34 - .L_33)


	//   ....[0]....
.L_33:
        /*00a8*/ 	.word	0x00000050


	//   ....[1]....
        /*00ac*/ 	.word	0x00000310


	//   ....[2]....
        /*00b0*/ 	.word	0x000021b0


	//   ....[3]....
        /*00b4*/ 	.word	0x00002420


	//----- nvinfo : EIATTR_VRC_CTA_INIT_COUNT
	.align		4
.L_34:
        /*00b8*/ 	.byte	0x02, 0x4a
        /*00ba*/ 	.byte	0x80
	.zero		1


	//----- nvinfo : EIATTR_MBARRIER_INSTR_OFFSETS
	.align		4
        /*00bc*/ 	.byte	0x04, 0x39
        /*00be*/ 	.short	(.L_36 - .L_35)


	//   ....[0]....
.L_35:
        /*00c0*/ 	.word	0x00001620
        /*00c4*/ 	.word	0x000000ff
        /*00c8*/ 	.word	0x00008000
        /*00cc*/ 	.short	0x0100
        /*00ce*/ 	.byte	0x0c
	.zero		1


	//   ....[1]....
        /*00d0*/ 	.word	0x00001910
        /*00d4*/ 	.word	0x000000ff
        /*00d8*/ 	.word	0x00008000
        /*00dc*/ 	.short	0x010a
        /*00de*/ 	.byte	0x0c
	.zero		1


	//   ....[2]....
        /*00e0*/ 	.word	0x00001a30
        /*00e4*/ 	.word	0x000000ff
        /*00e8*/ 	.word	0x00008000
        /*00ec*/ 	.short	0x0108
        /*00ee*/ 	.byte	0x0c
	.zero		1


	//   ....[3]....
        /*00f0*/ 	.word	0x00002440
        /*00f4*/ 	.word	0x000000ff
        /*00f8*/ 	.word	0x00008000
        /*00fc*/ 	.short	0x010a
        /*00fe*/ 	.byte	0x0c
	.zero		1


	//----- nvinfo : EIATTR_NUM_MBARRIERS
	.align		4
.L_36:
        /*0100*/ 	.byte	0x03, 0x38
        /*0102*/ 	.short	0x0001


	//----- nvinfo : EIATTR_EXIT_INSTR_OFFSETS
	.align		4
        /*0104*/ 	.byte	0x04, 0x1c
        /*0106*/ 	.short	(.L_38 - .L_37)


	//   ....[0]....
.L_37:
        /*0108*/ 	.word	0x00002430


	//----- nvinfo : EIATTR_REQNTID
	.align		4
.L_38:
        /*010c*/ 	.byte	0x04, 0x10
        /*010e*/ 	.short	(.L_40 - .L_39)
.L_39:
        /*0110*/ 	.word	0x00000100
        /*0114*/ 	.word	0x00000001
        /*0118*/ 	.word	0x00000001


	//----- nvinfo : EIATTR_CRS_STACK_SIZE
	.align		4
.L_40:
        /*011c*/ 	.byte	0x04, 0x1e
        /*011e*/ 	.short	(.L_42 - .L_41)
.L_41:
        /*0120*/ 	.word	0x00000000


	//----- nvinfo : EIATTR_CBANK_PARAM_SIZE
	.align		4
.L_42:
        /*0124*/ 	.byte	0x03, 0x19
        /*0126*/ 	.short	0x0028


	//----- nvinfo : EIATTR_PARAM_CBANK
	.align		4
        /*0128*/ 	.byte	0x04, 0x0a
        /*012a*/ 	.short	(.L_44 - .L_43)
	.align		4
.L_43:
        /*012c*/ 	.word	index@(.nv.constant0.gluon_mma)
        /*0130*/ 	.short	0x0380
        /*0132*/ 	.short	0x0028


	//----- nvinfo : EIATTR_SW_WAR
	.align		4
.L_44:
        /*0134*/ 	.byte	0x04, 0x36
        /*0136*/ 	.short	(.L_46 - .L_45)
.L_45:
        /*0138*/ 	.word	0x00000008
.L_46:


//--------------------- .nv.compat                --------------------------
	.section	.nv.compat,"",@"SHT_CUDA_COMPAT_INFO"
	.align	4
        /*0000*/ 	.byte	0x02, 0x02, 0x02, 0x00, 0x02, 0x05, 0x05, 0x00, 0x02, 0x03, 0x00, 0x00, 0x02, 0x06, 0x01, 0x00


//--------------------- .nv.callgraph             --------------------------
	.section	.nv.callgraph,"",@"SHT_CUDA_CALLGRAPH"
	.align	4
	.sectionentsize	8
	.align		4
        /*0000*/ 	.word	0x00000000
	.align		4
        /*0004*/ 	.word	0xffffffff
	.align		4
        /*0008*/ 	.word	0x00000000
	.align		4
        /*000c*/ 	.word	0xfffffffe
	.align		4
        /*0010*/ 	.word	0x00000000
	.align		4
        /*0014*/ 	.word	0xfffffffd
	.align		4
        /*0018*/ 	.word	0x00000000
	.align		4
        /*001c*/ 	.word	0xfffffffc


//--------------------- .text.gluon_mma           --------------------------
	.section	.text.gluon_mma,"ax",@progbits
	.align	128
        .global         gluon_mma
        .type           gluon_mma,@function
        .size           gluon_mma,(.L_x_15 - gluon_mma)
        .other          gluon_mma,@"STO_CUDA_ENTRY STV_DEFAULT"
gluon_mma:
.text.gluon_mma:
[----:B------:R-:W0:Y:S01]  /*0000*/  LDC R1, c[0x0][0x37c] ;  /* 0x0000df00ff017b82 */ /* 0x000e220000000800 */
[----:B------:R-:W1:Y:S02]  /*0010*/  S2R R0, SR_TID.X ;  /* 0x0000000000007919 */ /* 0x000e640000002100 */
[----:B-1----:R-:W-:-:S13]  /*0020*/  ISETP.GE.U32.AND P1, PT, R0, 0x20, PT ;  /* 0x000000200000780c */ /* 0x002fda0003f26070 */
[----:B------:R-:W-:Y:S05]  /*0030*/  @P1 BRA `(.L_x_0) ;  /* 0x0000000000b81947 */ /* 0x000fea0003800000 */
[----:B------:R-:W1:Y:S01]  /*0040*/  S2UR UR6, SR_CgaCtaId ;  /* 0x00000000000679c3 */ /* 0x000e620000008800 */
[----:B------:R-:W-:Y:S01]  /*0050*/  NOP ;  /* 0x0000000000007918 */ /* 0x000fe20000000000 */
[----:B------:R-:W-:Y:S02]  /*0060*/  UMOV UR4, 0x40 ;  /* 0x0000004000047882 */ /* 0x000fe40000000000 */
[----:B-1----:R-:W-:-:S09]  /*0070*/  ULEA UR4, UR6, UR4, 0x18 ;  /* 0x0000000406047291 */ /* 0x002fd2000f8ec0ff */
[----:B------:R-:W1:Y:S01]  /*0080*/  LDS.U8 R2, [UR4] ;  /* 0x00000004ff027984 */ /* 0x000e620008000000 */
[----:B------:R-:W-:Y:S02]  /*0090*/  UMOV UR4, 0x400 ;  /* 0x0000040000047882 */ /* 0x000fe40000000000 */
[----:B------:R-:W-:Y:S01]  /*00a0*/  ULEA UR4, UR6, UR4, 0x18 ;  /* 0x0000000406047291 */ /* 0x000fe2000f8ec0ff */
[----:B-1----:R-:W-:-:S13]  /*00b0*/  ISETP.NE.AND P0, PT, R2, RZ, PT ;  /* 0x000000ff0200720c */ /* 0x002fda0003f05270 */
[----:B------:R-:W-:Y:S05]  /*00c0*/  @P0 BRA `(.L_x_1) ;  /* 0x00000000007c0947 */ /* 0x000fea0003800000 */
[----:B------:R-:W-:-:S13]  /*00d0*/  ELECT P0, URZ, PT ;  /* 0x0000000000ff782f */ /* 0x000fda0003800000 */
[----:B------:R-:W-:Y:S05]  /*00e0*/  @!P0 BRA `(.L_x_2) ;  /* 0x0000000000848947 */ /* 0x000fea0003800000 */
[----:B------:R-:W-:Y:S01]  /*00f0*/  UMOV UR5, 0x4 ;  /* 0x0000000400057882 */ /* 0x000fe20000000000 */
[----:B------:R-:W-:Y:S02]  /*0100*/  IMAD.MOV.U32 R5, RZ, RZ, 0x1 ;  /* 0x00000001ff057424 */ /* 0x000fe400078e00ff */
[----:B------:R-:W-:Y:S02]  /*0110*/  IMAD.MOV.U32 R3, RZ, RZ, 0xf ;  /* 0x0000000fff037424 */ /* 0x000fe400078e00ff */
[----:B------:R-:W-:Y:S04]  /*0120*/  DEPBAR.LE SB1, 0x36 ;  /* 0x00009d800000791a */ /* 0x000fe80000000000 */
[----:B------:R-:W1:Y:S02]  /*0130*/  UTCATOMSWS.FIND_AND_SET.ALIGN UP0, UR5, UR5 ;  /* 0x00000005000575e3 */ /* 0x000e640008000800 */
[----:B-1----:R-:W-:-:S04]  /*0140*/  PLOP3.LUT P0, PT, PT, PT, UP0, 0x80, 0x8 ;  /* 0x000000000008781c */ /* 0x002fc80003f0f008 */
[----:B------:R-:W-:-:S04]  /*0150*/  SEL R2, RZ, 0xffffffff, !P0 ;  /* 0xffffffffff027807 */ /* 0x000fc80004000000 */
[----:B------:R-:W-:Y:S01]  /*0160*/  ISETP.NE.AND P0, PT, R2, RZ, PT ;  /* 0x000000ff0200720c */ /* 0x000fe20003f05270 */
[----:B------:R-:W-:-:S12]  /*0170*/  IMAD.U32 R2, RZ, RZ, UR5 ;  /* 0x00000005ff027e24 */ /* 0x000fd8000f8e00ff */
[----:B------:R-:W-:Y:S05]  /*0180*/  @P0 BRA `(.L_x_3) ;  /* 0x0000000000240947 */ /* 0x000fea0003800000 */
.L_x_4:
[----:B------:R-:W-:Y:S05]  /*0190*/  NANOSLEEP 0x64 ;  /* 0x000000640000795d */ /* 0x000fea0003800000 */
[----:B------:R-:W-:-:S05]  /*01a0*/  UMOV UR5, 0x4 ;  /* 0x0000000400057882 */ /* 0x000fca0000000000 */
[----:B------:R-:W-:Y:S04]  /*01b0*/  DEPBAR.LE SB1, 0x36 ;  /* 0x00009d800000791a */ /* 0x000fe80000000000 */
[----:B------:R-:W1:Y:S02]  /*01c0*/  UTCATOMSWS.FIND_AND_SET.ALIGN UP0, UR5, UR5 ;  /* 0x00000005000575e3 */ /* 0x000e640008000800 */
[----:B-1----:R-:W-:-:S04]  /*01d0*/  PLOP3.LUT P0, PT, PT, PT, UP0, 0x80, 0x8 ;  /* 0x000000000008781c */ /* 0x002fc80003f0f008 */
[----:B------:R-:W-:-:S04]  /*01e0*/  SEL R2, RZ, 0xffffffff, !P0 ;  /* 0xffffffffff027807 */ /* 0x000fc80004000000 */
[----:B------:R-:W-:Y:S01]  /*01f0*/  ISETP.NE.AND P0, PT, R2, RZ, PT ;  /* 0x000000ff0200720c */ /* 0x000fe20003f05270 */
[----:B------:R-:W-:-:S12]  /*0200*/  IMAD.U32 R2, RZ, RZ, UR5 ;  /* 0x00000005ff027e24 */ /* 0x000fd8000f8e00ff */
[----:B------:R-:W-:Y:S05]  /*0210*/  @!P0 BRA `(.L_x_4) ;  /* 0xfffffffc00dc8947 */ /* 0x000fea000383ffff */
.L_x_3:
[C---:B------:R-:W-:Y:S01]  /*0220*/  VIADD R4, R2.reuse, 0x10 ;  /* 0x0000001002047836 */ /* 0x040fe20000000000 */
[----:B------:R-:W-:Y:S01]  /*0230*/  UMOV UR5, 0x50 ;  /* 0x0000005000057882 */ /* 0x000fe20000000000 */
[----:B------:R-:W-:Y:S01]  /*0240*/  SHF.L.U32 R3, R3, R2, RZ ;  /* 0x0000000203037219 */ /* 0x000fe200000006ff */
[----:B------:R-:W-:Y:S01]  /*0250*/  ULEA UR5, UR6, UR5, 0x18 ;  /* 0x0000000506057291 */ /* 0x000fe2000f8ec0ff */
[----:B------:R-:W-:Y:S01]  /*0260*/  IMAD.SHL.U32 R2, R2, 0x20, RZ ;  /* 0x0000002002027824 */ /* 0x000fe200078e00ff */
[----:B------:R-:W-:-:S04]  /*0270*/  SHF.L.U32 R4, R5, R4, RZ ;  /* 0x0000000405047219 */ /* 0x000fc800000006ff */
[----:B------:R-:W-:-:S05]  /*0280*/  LOP3.LUT R3, R4, R3, RZ, 0xfc, !PT ;  /* 0x0000000304037212 */ /* 0x000fca00078efcff */
[----:B------:R1:W-:Y:S04]  /*0290*/  ATOMS.OR RZ, [UR5], R3 ;  /* 0x00000003ffff798c */ /* 0x0003e8000b000005 */
[----:B------:R1:W-:Y:S01]  /*02a0*/  STS [UR4], R2 ;  /* 0x00000002ff007988 */ /* 0x0003e20008000804 */
[----:B------:R-:W-:Y:S05]  /*02b0*/  BRA `(.L_x_2) ;  /* 0x0000000000107947 */ /* 0x000fea0003800000 */
.L_x_1:
[----:B------:R-:W-:-:S05]  /*02c0*/  IMAD.MOV.U32 R2, RZ, RZ, -0x1 ;  /* 0xffffffffff027424 */ /* 0x000fca00078e00ff */
[----:B------:R1:W-:Y:S02]  /*02d0*/  STS [UR4], R2 ;  /* 0x00000002ff007988 */ /* 0x0003e40008000804 */
[----:B-1----:R-:W-:-:S07]  /*02e0*/  MOV R2, 0x300 ;  /* 0x0000030000027802 */ /* 0x002fce0000000f00 */
[----:B0-----:R-:W-:Y:S05]  /*02f0*/  CALL.REL.NOINC `($__internal_1_$__cuda_sm10x_tcgen05_guardrail_trap_phase_invalid_during_alloc) ;  /* 0x0000002000687944 */ /* 0x001fea0003c00000 */
.L_x_2:
[----:B------:R-:W-:Y:S05]  /*0300*/  WARPSYNC.ALL ;  /* 0x0000000000007948 */ /* 0x000fea0003800000 */
[----:B------:R-:W-:Y:S01]  /*0310*/  NOP ;  /* 0x0000000000007918 */ /* 0x000fe20000000000 */
.L_x_0:
[----:B------:R-:W2:Y:S08]  /*0320*/  S2UR UR11, SR_CgaCtaId ;  /* 0x00000000000b79c3 */ /* 0x000eb00000008800 */
[----:B------:R-:W-:Y:S01]  /*0330*/  BAR.SYNC.DEFER_BLOCKING 0x0 ;  /* 0x0000000000007b1d */ /* 0x000fe20000010000 */
[C---:B-1----:R-:W-:Y:S01]  /*0340*/  IMAD.SHL.U32 R3, R0.reuse, 0x4, RZ ;  /* 0x0000000400037824 */ /* 0x042fe200078e00ff */
[----:B------:R-:W-:-:S02]  /*0350*/  LOP3.LUT R2, R0, 0xe0, RZ, 0xc0, !PT ;  /* 0x000000e000027812 */ /* 0x000fc400078ec0ff */
[----:B------:R-:W-:Y:S02]  /*0360*/  LOP3.LUT R20, R0, 0x1f, RZ, 0xc0, !PT ;  /* 0x0000001f00147812 */ /* 0x000fe400078ec0ff */
[----:B------:R-:W-:Y:S01]  /*0370*/  UMOV UR4, 0x400 ;  /* 0x0000040000047882 */ /* 0x000fe20000000000 */
[----:B------:R-:W1:Y:S01]  /*0380*/  LDCU.128 UR16, c[0x0][0x380] ;  /* 0x00007000ff1077ac */ /* 0x000e620008000c00 */
[----:B------:R-:W-:Y:S01]  /*0390*/  LOP3.LUT R11, R3, 0x380, RZ, 0xc0, !PT ;  /* 0x00000380030b7812 */ /* 0x000fe200078ec0ff */
[----:B------:R-:W-:Y:S01]  /*03a0*/  IMAD.SHL.U32 R3, R2, 0x4, RZ ;  /* 0x0000000402037824 */ /* 0x000fe200078e00ff */
[----:B------:R-:W3:Y:S01]  /*03b0*/  LDCU.64 UR20, c[0x0][0x358] ;  /* 0x00006b00ff1477ac */ /* 0x000ee20008000a00 */
[----:B--2---:R-:W-:Y:S01]  /*03c0*/  ULEA UR12, UR11, UR4, 0x18 ;  /* 0x000000040b0c7291 */ /* 0x004fe2000f8ec0ff */
[C---:B-1----:R-:W-:Y:S02]  /*03d0*/  IADD3 R6, P3, P4, R20.reuse, UR16, R11 ;  /* 0x0000001014067c10 */ /* 0x042fe4000fc7e00b */
[----:B------:R-:W-:-:S02]  /*03e0*/  IADD3 R4, P0, P2, R20, UR16, R3 ;  /* 0x0000001014047c10 */ /* 0x000fc4000fa1e003 */
[----:B------:R-:W-:Y:S02]  /*03f0*/  IADD3.X R7, PT, PT, RZ, UR17, RZ, P3, P4 ;  /* 0x00000011ff077c10 */ /* 0x000fe40009fe84ff */
[----:B------:R-:W-:Y:S02]  /*0400*/  IADD3.X R5, PT, PT, RZ, UR17, RZ, P0, P2 ;  /* 0x00000011ff057c10 */ /* 0x000fe400087e44ff */
[----:B------:R-:W1:Y:S01]  /*0410*/  LDS R8, [UR12] ;  /* 0x0000000cff087984 */ /* 0x000e620008000800 */
[----:B------:R-:W-:Y:S01]  /*0420*/  BAR.SYNC.DEFER_BLOCKING 0x0 ;  /* 0x0000000000007b1d */ /* 0x000fe20000010000 */
[----:B------:R-:W-:-:S05]  /*0430*/  SHF.R.U32.HI R68, RZ, 0x1, R2 ;  /* 0x00000001ff447819 */ /* 0x000fca0000011602 */
[----:B---3--:R-:W5:Y:S04]  /*0440*/  LDG.E.U8 R75, desc[UR20][R6.64+0x3c00] ;  /* 0x003c0014064b7981 */ /* 0x008f68000c1e1100 */
[----:B------:R-:W5:Y:S04]  /*0450*/  LDG.E.U8 R76, desc[UR20][R6.64+0x3c20] ;  /* 0x003c2014064c7981 */ /* 0x000f68000c1e1100 */
[----:B------:R-:W5:Y:S04]  /*0460*/  LDG.E.U8 R77, desc[UR20][R6.64+0x3c40] ;  /* 0x003c4014064d7981 */ /* 0x000f68000c1e1100 */
[----:B------:R2:W5:Y:S01]  /*0470*/  LDG.E.U8 R78, desc[UR20][R6.64+0x3c60] ;  /* 0x003c6014064e7981 */ /* 0x000562000c1e1100 */
[----:B-1----:R-:W-:-:S03]  /*0480*/  R2UR UR13, R8 ;  /* 0x00000000080d72ca */ /* 0x002fc600000e0000 */
[----:B------:R1:W5:Y:S04]  /*0490*/  LDG.E.U8 R19, desc[UR20][R4.64] ;  /* 0x0000001404137981 */ /* 0x000368000c1e1100 */
[----:B------:R1:W5:Y:S01]  /*04a0*/  LDG.E.U8 R25, desc[UR20][R4.64+0x400] ;  /* 0x0004001404197981 */ /* 0x000362000c1e1100 */
[----:B--2---:R-:W-:-:S03]  /*04b0*/  LOP3.LUT R7, R3, 0x1f, R0, 0xf8, !PT ;  /* 0x0000001f03077812 */ /* 0x004fc600078ef800 */
[----:B------:R1:W5:Y:S04]  /*04c0*/  LDG.E.U8 R29, desc[UR20][R4.64+0x800] ;  /* 0x00080014041d7981 */ /* 0x000368000c1e1100 */
[----:B------:R1:W5:Y:S01]  /*04d0*/  LDG.E.U8 R33, desc[UR20][R4.64+0xc00] ;  /* 0x000c001404217981 */ /* 0x000362000c1e1100 */
[----:B------:R-:W-:-:S03]  /*04e0*/  LOP3.LUT R8, R7, R68, RZ, 0x3c, !PT ;  /* 0x0000004407087212 */ /* 0x000fc600078e3cff */
[----:B------:R1:W5:Y:S04]  /*04f0*/  LDG.E.U8 R37, desc[UR20][R4.64+0x1000] ;  /* 0x0010001404257981 */ /* 0x000368000c1e1100 */
        /* <DEDUP_REMOVED lines=54> */
[----:B------:R1:W5:Y:S01]  /*0860*/  LDG.E.U8 R13, desc[UR20][R4.64+0x3860] ;  /* 0x00386014040d7981 */ /* 0x000362000c1e1100 */
[----:B------:R-:W-:Y:S05]  /*0870*/  @P1 BRA `(.L_x_5) ;  /* 0x0000000000181947 */ /* 0x000fea0003800000 */
[----:B------:R-:W-:Y:S01]  /*0880*/  ELECT P0, URZ, PT ;  /* 0x0000000000ff782f */ /* 0x000fe20003800000 */
[----:B-1----:R-:W-:Y:S01]  /*0890*/  IMAD.MOV.U32 R4, RZ, RZ, 0x1 ;  /* 0x00000001ff047424 */ /* 0x002fe200078e00ff */
[----:B------:R-:W-:Y:S01]  /*08a0*/  UMOV UR4, 0x40 ;  /* 0x0000004000047882 */ /* 0x000fe20000000000 */
[----:B------:R-:W-:Y:S01]  /*08b0*/  UVIRTCOUNT.DEALLOC.SMPOOL 0x80 ;  /* 0x000000800000784c */ /* 0x000fe20000000000 */
[----:B------:R-:W-:-:S09]  /*08c0*/  ULEA UR4, UR11, UR4, 0x18 ;  /* 0x000000040b047291 */ /* 0x000fd2000f8ec0ff */
[----:B------:R2:W-:Y:S03]  /*08d0*/  @P0 STS.U8 [UR4], R4 ;  /* 0x00000004ff000988 */ /* 0x0005e60008000004 */
.L_x_5:
[C---:B-12---:R-:W-:Y:S01]  /*08e0*/  IADD3 R4, P0, P2, R20.reuse, UR18, R11 ;  /* 0x0000001214047c10 */ /* 0x046fe2000fa1e00b */
[----:B-----5:R-:W-:Y:S03]  /*08f0*/  STS.U8 [R8+UR12], R19 ;  /* 0x0000001308007988 */ /* 0x020fe6000800000c */
[----:B------:R-:W-:Y:S01]  /*0900*/  IADD3.X R5, PT, PT, RZ, UR19, RZ, P0, P2 ;  /* 0x00000013ff057c10 */ /* 0x000fe200087e44ff */
[----:B------:R-:W-:Y:S01]  /*0910*/  STS.U8 [R8+UR12+0x400], R25 ;  /* 0x0004001908007988 */ /* 0x000fe2000800000c */
[----:B------:R-:W-:-:S03]  /*0920*/  IADD3 R6, P0, P2, R20, UR18, R3 ;  /* 0x0000001214067c10 */ /* 0x000fc6000fa1e003 */
[----:B------:R-:W2:Y:S04]  /*0930*/  LDG.E.U8 R11, desc[UR20][R4.64+0x3c00] ;  /* 0x003c0014040b7981 */ /* 0x000ea8000c1e1100 */
[----:B------:R-:W3:Y:S04]  /*0940*/  LDG.E.U8 R12, desc[UR20][R4.64+0x3c20] ;  /* 0x003c2014040c7981 */ /* 0x000ee8000c1e1100 */
[----:B------:R-:W4:Y:S04]  /*0950*/  LDG.E.U8 R10, desc[UR20][R4.64+0x3c40] ;  /* 0x003c4014040a7981 */ /* 0x000f28000c1e1100 */
[----:B------:R1:W2:Y:S01]  /*0960*/  LDG.E.U8 R15, desc[UR20][R4.64+0x3c60] ;  /* 0x003c6014040f7981 */ /* 0x0002a2000c1e1100 */
[----:B------:R-:W-:-:S03]  /*0970*/  IADD3.X R7, PT, PT, RZ, UR19, RZ, P0, P2 ;  /* 0x00000013ff077c10 */ /* 0x000fc600087e44ff */
[----:B------:R0:W-:Y:S04]  /*0980*/  STS.U8 [R8+UR12+0x3c00], R75 ;  /* 0x003c004b08007988 */ /* 0x0001e8000800000c */
[----:B------:R-:W-:Y:S01]  /*0990*/  STS.U8 [R8+UR12+0x800], R29 ;  /* 0x0008001d08007988 */ /* 0x000fe2000800000c */
[----:B-1----:R-:W-:-:S03]  /*09a0*/  LOP3.LUT R5, R8, 0x20, RZ, 0x3c, !PT ;  /* 0x0000002008057812 */ /* 0x002fc600078e3cff */
[----:B------:R-:W-:Y:S01]  /*09b0*/  STS.U8 [R8+UR12+0xc00], R33 ;  /* 0x000c002108007988 */ /* 0x000fe2000800000c */
[----:B0-----:R-:W-:-:S03]  /*09c0*/  LOP3.LUT R75, R8, 0x40, RZ, 0x3c, !PT ;  /* 0x00000040084b7812 */ /* 0x001fc600078e3cff */
[----:B------:R-:W-:Y:S04]  /*09d0*/  STS.U8 [R8+UR12+0x1000], R37 ;  /* 0x0010002508007988 */ /* 0x000fe8000800000c */
        /* <DEDUP_REMOVED lines=10> */
[----:B------:R0:W-:Y:S04]  /*0a80*/  STS.U8 [R5+UR12+0x3c00], R76 ;  /* 0x003c004c05007988 */ /* 0x0001e8000800000c */
[----:B------:R-:W-:Y:S04]  /*0a90*/  STS.U8 [R5+UR12], R22 ;  /* 0x0000001605007988 */ /* 0x000fe8000800000c */
        /* <DEDUP_REMOVED lines=16> */
[----:B------:R1:W-:Y:S04]  /*0ba0*/  STS.U8 [R75+UR12+0x3000], R67 ;  /* 0x003000434b007988 */ /* 0x0003e8000800000c */
[----:B------:R0:W-:Y:S04]  /*0bb0*/  STS.U8 [R75+UR12+0x3400], R71 ;  /* 0x003400474b007988 */ /* 0x0001e8000800000c */
[----:B------:R-:W-:Y:S04]  /*0bc0*/  STS.U8 [R75+UR12+0x3c00], R77 ;  /* 0x003c004d4b007988 */ /* 0x000fe8000800000c */
[----:B------:R-:W-:Y:S04]  /*0bd0*/  STS.U8 [R75+UR12], R21 ;  /* 0x000000154b007988 */ /* 0x000fe8000800000c */
[----:B------:R0:W-:Y:S04]  /*0be0*/  STS.U8 [R75+UR12+0x400], R26 ;  /* 0x0004001a4b007988 */ /* 0x0001e8000800000c */
[----:B------:R0:W-:Y:S04]  /*0bf0*/  STS.U8 [R75+UR12+0x800], R30 ;  /* 0x0008001e4b007988 */ /* 0x0001e8000800000c */
[----:B------:R-:W-:Y:S04]  /*0c00*/  STS.U8 [R75+UR12+0xc00], R34 ;  /* 0x000c00224b007988 */ /* 0x000fe8000800000c */
[----:B------:R-:W-:Y:S04]  /*0c10*/  STS.U8 [R75+UR12+0x1000], R38 ;  /* 0x001000264b007988 */ /* 0x000fe8000800000c */
[----:B------:R-:W-:Y:S04]  /*0c20*/  STS.U8 [R75+UR12+0x1400], R42 ;  /* 0x0014002a4b007988 */ /* 0x000fe8000800000c */
[----:B------:R-:W-:Y:S04]  /*0c30*/  STS.U8 [R75+UR12+0x1800], R46 ;  /* 0x0018002e4b007988 */ /* 0x000fe8000800000c */
[----:B------:R0:W-:Y:S04]  /*0c40*/  STS.U8 [R75+UR12+0x1c00], R50 ;  /* 0x001c00324b007988 */ /* 0x0001e8000800000c */
[----:B------:R0:W-:Y:S04]  /*0c50*/  STS.U8 [R75+UR12+0x2000], R54 ;  /* 0x002000364b007988 */ /* 0x0001e8000800000c */
[----:B------:R0:W-:Y:S04]  /*0c60*/  STS.U8 [R75+UR12+0x2400], R58 ;  /* 0x0024003a4b007988 */ /* 0x0001e8000800000c */
[----:B------:R0:W-:Y:S04]  /*0c70*/  STS.U8 [R75+UR12+0x2c00], R64 ;  /* 0x002c00404b007988 */ /* 0x0001e8000800000c */
[----:B------:R-:W-:Y:S04]  /*0c80*/  STS.U8 [R75+UR12+0x3800], R74 ;  /* 0x0038004a4b007988 */ /* 0x000fe8000800000c */
[----:B------:R-:W2:Y:S04]  /*0c90*/  LDG.E.U8 R19, desc[UR20][R6.64] ;  /* 0x0000001406137981 */ /* 0x000ea8000c1e1100 */
[----:B------:R-:W2:Y:S04]  /*0ca0*/  LDG.E.U8 R25, desc[UR20][R6.64+0x400] ;  /* 0x0004001406197981 */ /* 0x000ea8000c1e1100 */
[----:B------:R-:W2:Y:S04]  /*0cb0*/  LDG.E.U8 R29, desc[UR20][R6.64+0x800] ;  /* 0x00080014061d7981 */ /* 0x000ea8000c1e1100 */
[----:B------:R-:W2:Y:S04]  /*0cc0*/  LDG.E.U8 R33, desc[UR20][R6.64+0xc00] ;  /* 0x000c001406217981 */ /* 0x000ea8000c1e1100 */
[----:B------:R-:W2:Y:S04]  /*0cd0*/  LDG.E.U8 R37, desc[UR20][R6.64+0x1000] ;  /* 0x0010001406257981 */ /* 0x000ea8000c1e1100 */
[----:B------:R-:W3:Y:S04]  /*0ce0*/  LDG.E.U8 R41, desc[UR20][R6.64+0x1400] ;  /* 0x0014001406297981 */ /* 0x000ee8000c1e1100 */
[----:B------:R-:W3:Y:S04]  /*0cf0*/  LDG.E.U8 R45, desc[UR20][R6.64+0x1800] ;  /* 0x00180014062d7981 */ /* 0x000ee8000c1e1100 */
[----:B------:R-:W3:Y:S04]  /*0d00*/  LDG.E.U8 R49, desc[UR20][R6.64+0x1c00] ;  /* 0x001c001406317981 */ /* 0x000ee8000c1e1100 */
[----:B------:R-:W3:Y:S04]  /*0d10*/  LDG.E.U8 R53, desc[UR20][R6.64+0x2000] ;  /* 0x0020001406357981 */ /* 0x000ee8000c1e1100 */
[----:B------:R-:W3:Y:S04]  /*0d20*/  LDG.E.U8 R57, desc[UR20][R6.64+0x2400] ;  /* 0x0024001406397981 */ /* 0x000ee8000c1e1100 */
[----:B------:R-:W4:Y:S04]  /*0d30*/  LDG.E.U8 R59, desc[UR20][R6.64+0x2800] ;  /* 0x00280014063b7981 */ /* 0x000f28000c1e1100 */
[----:B0-----:R-:W4:Y:S04]  /*0d40*/  LDG.E.U8 R61, desc[UR20][R6.64+0x2c00] ;  /* 0x002c0014063d7981 */ /* 0x001f28000c1e1100 */
[----:B------:R-:W4:Y:S04]  /*0d50*/  LDG.E.U8 R63, desc[UR20][R6.64+0x3000] ;  /* 0x00300014063f7981 */ /* 0x000f28000c1e1100 */
[----:B-1----:R-:W4:Y:S04]  /*0d60*/  LDG.E.U8 R67, desc[UR20][R6.64+0x3400] ;  /* 0x0034001406437981 */ /* 0x002f28000c1e1100 */
[----:B------:R-:W4:Y:S04]  /*0d70*/  LDG.E.U8 R71, desc[UR20][R6.64+0x3800] ;  /* 0x0038001406477981 */ /* 0x000f28000c1e1100 */
[----:B------:R0:W-:Y:S04]  /*0d80*/  STS.U8 [R76+UR12], R23 ;  /* 0x000000174c007988 */ /* 0x0001e8000800000c */
[----:B------:R1:W-:Y:S04]  /*0d90*/  STS.U8 [R76+UR12+0x400], R27 ;  /* 0x0004001b4c007988 */ /* 0x0003e8000800000c */
[----:B------:R0:W-:Y:S04]  /*0da0*/  STS.U8 [R76+UR12+0x800], R31 ;  /* 0x0008001f4c007988 */ /* 0x0001e8000800000c */
[----:B------:R0:W-:Y:S04]  /*0db0*/  STS.U8 [R76+UR12+0x1800], R47 ;  /* 0x0018002f4c007988 */ /* 0x0001e8000800000c */
[----:B------:R0:W-:Y:S04]  /*0dc0*/  STS.U8 [R76+UR12+0x1c00], R51 ;  /* 0x001c00334c007988 */ /* 0x0001e8000800000c */
[----:B------:R-:W4:Y:S04]  /*0dd0*/  LDG.E.U8 R4, desc[UR20][R6.64+0x20] ;  /* 0x0000201406047981 */ /* 0x000f28000c1e1100 */
        /* <DEDUP_REMOVED lines=14> */
[----:B------:R0:W-:Y:S04]  /*0ec0*/  STS.U8 [R76+UR12+0x2000], R55 ;  /* 0x002000374c007988 */ /* 0x0001e8000800000c */
[----:B------:R-:W-:Y:S04]  /*0ed0*/  STS.U8 [R76+UR12+0xc00], R35 ;  /* 0x000c00234c007988 */ /* 0x000fe8000800000c */
[----:B------:R-:W-:Y:S04]  /*0ee0*/  STS.U8 [R76+UR12+0x1000], R39 ;  /* 0x001000274c007988 */ /* 0x000fe8000800000c */
[----:B------:R-:W-:Y:S04]  /*0ef0*/  STS.U8 [R76+UR12+0x1400], R43 ;  /* 0x0014002b4c007988 */ /* 0x000fe8000800000c */
[----:B------:R-:W4:Y:S04]  /*0f00*/  LDG.E.U8 R20, desc[UR20][R6.64+0x40] ;  /* 0x0000401406147981 */ /* 0x000f28000c1e1100 */
[----:B0-----:R-:W4:Y:S04]  /*0f10*/  LDG.E.U8 R23, desc[UR20][R6.64+0x440] ;  /* 0x0004401406177981 */ /* 0x001f28000c1e1100 */
[----:B-1----:R-:W4:Y:S04]  /*0f20*/  LDG.E.U8 R27, desc[UR20][R6.64+0x840] ;  /* 0x00084014061b7981 */ /* 0x002f28000c1e1100 */
        /* <DEDUP_REMOVED lines=8> */
[----:B------:R-:W4:Y:S04]  /*0fb0*/  LDG.E.U8 R55, desc[UR20][R6.64+0x2840] ;  /* 0x0028401406377981 */ /* 0x000f28000c1e1100 */
[----:B------:R-:W4:Y:S04]  /*0fc0*/  LDG.E.U8 R60, desc[UR20][R6.64+0x2c40] ;  /* 0x002c4014063c7981 */ /* 0x000f28000c1e1100 */
[----:B------:R-:W4:Y:S04]  /*0fd0*/  LDG.E.U8 R65, desc[UR20][R6.64+0x3040] ;  /* 0x0030401406417981 */ /* 0x000f28000c1e1100 */
[----:B------:R-:W4:Y:S04]  /*0fe0*/  LDG.E.U8 R69, desc[UR20][R6.64+0x3440] ;  /* 0x0034401406457981 */ /* 0x000f28000c1e1100 */
[----:B------:R-:W4:Y:S04]  /*0ff0*/  LDG.E.U8 R73, desc[UR20][R6.64+0x3840] ;  /* 0x0038401406497981 */ /* 0x000f28000c1e1100 */
[----:B------:R1:W-:Y:S04]  /*1000*/  STS.U8 [R76+UR12+0x2800], R16 ;  /* 0x002800104c007988 */ /* 0x0003e8000800000c */
[----:B------:R0:W-:Y:S04]  /*1010*/  STS.U8 [R76+UR12+0x2c00], R17 ;  /* 0x002c00114c007988 */ /* 0x0001e8000800000c */
[----:B------:R0:W-:Y:S04]  /*1020*/  STS.U8 [R76+UR12+0x3000], R14 ;  /* 0x0030000e4c007988 */ /* 0x0001e8000800000c */
[----:B------:R-:W4:Y:S04]  /*1030*/  LDG.E.U8 R21, desc[UR20][R6.64+0x60] ;  /* 0x0000601406157981 */ /* 0x000f28000c1e1100 */
[----:B------:R-:W4:Y:S04]  /*1040*/  LDG.E.U8 R24, desc[UR20][R6.64+0x460] ;  /* 0x0004601406187981 */ /* 0x000f28000c1e1100 */
[----:B------:R-:W4:Y:S04]  /*1050*/  LDG.E.U8 R28, desc[UR20][R6.64+0x860] ;  /* 0x00086014061c7981 */ /* 0x000f28000c1e1100 */
[----:B0-----:R-:W4:Y:S04]  /*1060*/  LDG.E.U8 R18, desc[UR20][R6.64+0xc60] ;  /* 0x000c601406127981 */ /* 0x001f28000c1e1100 */
[----:B------:R-:W4:Y:S04]  /*1070*/  LDG.E.U8 R35, desc[UR20][R6.64+0x1060] ;  /* 0x0010601406237981 */ /* 0x000f28000c1e1100 */
[----:B------:R-:W4:Y:S04]  /*1080*/  LDG.E.U8 R39, desc[UR20][R6.64+0x1460] ;  /* 0x0014601406277981 */ /* 0x000f28000c1e1100 */
[----:B------:R-:W4:Y:S04]  /*1090*/  LDG.E.U8 R43, desc[UR20][R6.64+0x1860] ;  /* 0x00186014062b7981 */ /* 0x000f28000c1e1100 */
[----:B-1----:R-:W4:Y:S04]  /*10a0*/  LDG.E.U8 R16, desc[UR20][R6.64+0x1c60] ;  /* 0x001c601406107981 */ /* 0x002f28000c1e1100 */
[----:B------:R-:W4:Y:S04]  /*10b0*/  LDG.E.U8 R17, desc[UR20][R6.64+0x2060] ;  /* 0x0020601406117981 */ /* 0x000f28000c1e1100 */
[----:B------:R-:W4:Y:S04]  /*10c0*/  LDG.E.U8 R52, desc[UR20][R6.64+0x2460] ;  /* 0x0024601406347981 */ /* 0x000f28000c1e1100 */
[----:B------:R-:W4:Y:S04]  /*10d0*/  LDG.E.U8 R56, desc[UR20][R6.64+0x2860] ;  /* 0x0028601406387981 */ /* 0x000f28000c1e1100 */
[----:B------:R-:W4:Y:S04]  /*10e0*/  LDG.E.U8 R62, desc[UR20][R6.64+0x2c60] ;  /* 0x002c6014063e7981 */ /* 0x000f28000c1e1100 */
[----:B------:R-:W4:Y:S04]  /*10f0*/  LDG.E.U8 R66, desc[UR20][R6.64+0x3060] ;  /* 0x0030601406427981 */ /* 0x000f28000c1e1100 */
[----:B------:R-:W4:Y:S04]  /*1100*/  LDG.E.U8 R14, desc[UR20][R6.64+0x3460] ;  /* 0x00346014060e7981 */ /* 0x000f28000c1e1100 */
[----:B------:R-:W4:Y:S01]  /*1110*/  LDG.E.U8 R74, desc[UR20][R6.64+0x3860] ;  /* 0x00386014064a7981 */ /* 0x000f22000c1e1100 */
[----:B------:R-:W-:Y:S01]  /*1120*/  LOP3.LUT P2, RZ, R0, 0xff, RZ, 0xc0, !PT ;  /* 0x000000ff00ff7812 */ /* 0x000fe2000784c0ff */
[----:B------:R-:W-:-:S02]  /*1130*/  UMOV UR4, 0x1 ;  /* 0x0000000100047882 */ /* 0x000fc40000000000 */
[----:B------:R0:W-:Y:S04]  /*1140*/  STS.U8 [R76+UR12+0x3400], R9 ;  /* 0x003400094c007988 */ /* 0x0001e8000800000c */
[----:B------:R-:W-:Y:S06]  /*1150*/  STS.U8 [R76+UR12+0x3c00], R78 ;  /* 0x003c004e4c007988 */ /* 0x000fec000800000c */
[----:B------:R-:W-:-:S05]  /*1160*/  VOTEU.ALL UP0, P2 ;  /* 0x0000000000ff7886 */ /* 0x000fca0001000000 */
[----:B------:R-:W-:-:S04]  /*1170*/  @!UP0 UIADD3 UR4, UPT, UPT, -UR4, 0x100000, URZ ;  /* 0x0010000004048890 */ /* 0x000fc8000fffe1ff */
[----:B------:R-:W-:Y:S02]  /*1180*/  @!UP0 USHF.L.U32 UR5, UR4, 0xb, URZ ;  /* 0x0000000b04058899 */ /* 0x000fe400080006ff */
[----:B------:R-:W-:Y:S01]  /*1190*/  @!UP0 USHF.L.U32 UR4, UR4, 0x1, URZ ;  /* 0x0000000104048899 */ /* 0x000fe200080006ff */
[----:B------:R-:W-:Y:S01]  /*11a0*/  STS.U8 [R76+UR12+0x3800], R13 ;  /* 0x0038000d4c007988 */ /* 0x000fe2000800000c */
[----:B0-----:R-:W-:Y:S01]  /*11b0*/  SHF.R.U32.HI R9, RZ, 0x5, R0 ;  /* 0x00000005ff097819 */ /* 0x001fe20000011600 */
[----:B------:R-:W-:Y:S02]  /*11c0*/  VOTEU.ALL UP1, P2 ;  /* 0x0000000000ff7886 */ /* 0x000fe40001020000 */
[----:B--2---:R-:W-:Y:S01]  /*11d0*/  STS.U8 [R8+UR12+0x4000], R19 ;  /* 0x0040001308007988 */ /* 0x004fe2000800000c */
[----:B------:R-:W-:-:S03]  /*11e0*/  R2UR UR10, R9 ;  /* 0x00000000090a72ca */ /* 0x000fc600000e0000 */
[----:B------:R-:W-:Y:S04]  /*11f0*/  STS.U8 [R8+UR12+0x4400], R25 ;  /* 0x0044001908007988 */ /* 0x000fe8000800000c */
[----:B------:R-:W-:Y:S04]  /*1200*/  STS.U8 [R8+UR12+0x4800], R29 ;  /* 0x0048001d08007988 */ /* 0x000fe8000800000c */
[----:B------:R-:W-:Y:S04]  /*1210*/  STS.U8 [R8+UR12+0x4c00], R33 ;  /* 0x004c002108007988 */ /* 0x000fe8000800000c */
[----:B------:R-:W-:Y:S04]  /*1220*/  STS.U8 [R8+UR12+0x5000], R37 ;  /* 0x0050002508007988 */ /* 0x000fe8000800000c */
[----:B---3--:R-:W-:Y:S04]  /*1230*/  STS.U8 [R8+UR12+0x5400], R41 ;  /* 0x0054002908007988 */ /* 0x008fe8000800000c */
[----:B------:R-:W-:Y:S04]  /*1240*/  STS.U8 [R8+UR12+0x5800], R45 ;  /* 0x0058002d08007988 */ /* 0x000fe8000800000c */
[----:B------:R-:W-:Y:S04]  /*1250*/  STS.U8 [R8+UR12+0x5c00], R49 ;  /* 0x005c003108007988 */ /* 0x000fe8000800000c */
[----:B------:R-:W-:Y:S04]  /*1260*/  STS.U8 [R8+UR12+0x6000], R53 ;  /* 0x0060003508007988 */ /* 0x000fe8000800000c */
[----:B------:R-:W-:Y:S04]  /*1270*/  STS.U8 [R8+UR12+0x6400], R57 ;  /* 0x0064003908007988 */ /* 0x000fe8000800000c */
[----:B----4-:R-:W-:Y:S04]  /*1280*/  STS.U8 [R8+UR12+0x6800], R59 ;  /* 0x0068003b08007988 */ /* 0x010fe8000800000c */
        /* <DEDUP_REMOVED lines=21> */
[----:B------:R1:W-:Y:S01]  /*13e0*/  STS.U8 [R75+UR12+0x7c00], R10 ;  /* 0x007c000a4b007988 */ /* 0x0003e2000800000c */
[----:B------:R-:W-:-:S03]  /*13f0*/  UISETP.NE.U32.AND UP0, UPT, UR10, URZ, UPT ;  /* 0x000000ff0a00728c */ /* 0x000fc6000bf05070 */
        /* <DEDUP_REMOVED lines=31> */
[----:B------:R2:W-:Y:S06]  /*15f0*/  MEMBAR.ALL.CTA ;  /* 0x0000000000007992 */ /* 0x0005ec0000008000 */
[----:B--2---:R-:W-:Y:S04]  /*1600*/  FENCE.VIEW.ASYNC.S ;  /* 0x00000000000073c6 */ /* 0x004fe80000000000 */
[----:B------:R-:W2:Y:S02]  /*1610*/  FENCE.VIEW.ASYNC.S ;  /* 0x00000000000073c6 */ /* 0x000ea40000000000 */
[----:B--2---:R1:W2:Y:S01]  /*1620*/  @!UP1 SYNCS.EXCH.64 URZ, [UR12+0x8000], UR4 ;  /* 0x008000040cff95b2 */ /* 0x0042a20008000100 */
[----:B0-----:R-:W-:Y:S01]  /*1630*/  LOP3.LUT R4, R0, 0xff, RZ, 0xc0, !PT ;  /* 0x000000ff00047812 */ /* 0x001fe200078ec0ff */
[----:B--2---:R-:W-:Y:S06]  /*1640*/  BAR.SYNC.DEFER_BLOCKING 0x0 ;  /* 0x0000000000007b1d */ /* 0x004fec0000010000 */
[----:B-1----:R-:W-:Y:S05]  /*1650*/  BRA.U UP0, `(.L_x_6) ;  /* 0x0000000100747547 */ /* 0x002fea000b800000 */
[----:B------:R-:W-:Y:S02]  /*1660*/  UIADD3 UR4, UPT, UPT, UR12, 0x4000, URZ ;  /* 0x000040000c047890 */ /* 0x000fe4000fffe0ff */
[----:B------:R-:W-:Y:S02]  /*1670*/  USHF.R.U32.HI UR6, URZ, 0x4, UR12 ;  /* 0x00000004ff067899 */ /* 0x000fe4000801160c */
[----:B------:R-:W-:Y:S02]  /*1680*/  USHF.R.U32.HI UR4, URZ, 0x4, UR4 ;  /* 0x00000004ff047899 */ /* 0x000fe40008011604 */
[----:B------:R-:W-:Y:S02]  /*1690*/  USGXT.U32 UR6, UR6, 0xe ;  /* 0x0000000e0606789a */ /* 0x000fe40008000000 */
[----:B------:R-:W-:Y:S02]  /*16a0*/  USGXT.U32 UR8, UR4, 0xe ;  /* 0x0000000e0408789a */ /* 0x000fe40008000000 */
[----:B------:R-:W-:-:S02]  /*16b0*/  UIADD3 UR24, UP0, UPT, UR6, 0x2, URZ ;  /* 0x0000000206187890 */ /* 0x000fc4000ff1e0ff */
[----:B------:R-:W-:Y:S01]  /*16c0*/  UIADD3 UR22, UP1, UPT, UR8, 0x100, URZ ;  /* 0x0000010008167890 */ /* 0x000fe2000ff3e0ff */
[----:B------:R-:W-:Y:S01]  /*16d0*/  UMOV UR4, URZ ;  /* 0x000000ff00047c82 */ /* 0x000fe20008000000 */
[----:B------:R-:W-:Y:S01]  /*16e0*/  UMOV UR26, 0x0 ;  /* 0x00000000001a7882 */ /* 0x000fe20000000000 */
[----:B------:R-:W-:Y:S02]  /*16f0*/  UIADD3.X UR25, UPT, UPT, UR4, 0x40004040, URZ, UP0, !UPT ;  /* 0x4000404004197890 */ /* 0x000fe400087fe4ff */
[----:B------:R-:W-:Y:S02]  /*1700*/  UIADD3.X UR23, UPT, UPT, UR4, 0x40004040, URZ, UP1, !UPT ;  /* 0x4000404004177890 */ /* 0x000fe40008ffe4ff */
[----:B------:R-:W-:Y:S02]  /*1710*/  UIADD3.64 UR4, UPT, UPT, UR24, 0x2, URZ ;  /* 0x0000000218047897 */ /* 0x000fe4000fffe0ff */
[----:B------:R-:W-:Y:S02]  /*1720*/  UIADD3.64 UR14, UPT, UPT, UR22, 0x100, URZ ;  /* 0x00000100160e7897 */ /* 0x000fe4000fffe0ff */
[----:B------:R-:W-:-:S02]  /*1730*/  UIADD3.64 UR16, UPT, UPT, UR24, 0x4, URZ ;  /* 0x0000000418107897 */ /* 0x000fc4000fffe0ff */
[----:B------:R-:W-:Y:S01]  /*1740*/  UIADD3.64 UR18, UPT, UPT, UR22, 0x200, URZ ;  /* 0x0000020016127897 */ /* 0x000fe2000fffe0ff */
[----:B------:R-:W-:Y:S01]  /*1750*/  UMOV UR27, 0x8210010 ;  /* 0x08210010001b7882 */ /* 0x000fe20000000000 */
[----:B------:R-:W-:Y:S01]  /*1760*/  UMOV UR7, 0x40004040 ;  /* 0x4000404000077882 */ /* 0x000fe20000000000 */
[----:B------:R-:W-:Y:S01]  /*1770*/  UMOV UR9, 0x40004040 ;  /* 0x4000404000097882 */ /* 0x000fe20000000000 */
[----:B------:R-:W-:Y:S01]  /*1780*/  UMOV UR28, 0x0 ;  /* 0x00000000001c7882 */ /* 0x000fe20000000000 */
[----:B------:R-:W-:Y:S01]  /*1790*/  UMOV UR29, 0x8210010 ;  /* 0x08210010001d7882 */ /* 0x000fe20000000000 */
[----:B------:R-:W-:Y:S01]  /*17a0*/  UMOV UR30, 0x0 ;  /* 0x00000000001e7882 */ /* 0x000fe20000000000 */
[----:B------:R-:W-:Y:S01]  /*17b0*/  UMOV UR31, 0x8210010 ;  /* 0x08210010001f7882 */ /* 0x000fe20000000000 */
[----:B------:R0:W-:Y:S01]  /*17c0*/  UTCQMMA gdesc[UR6], gdesc[UR8], tmem[UR13], tmem[UR26], idesc[UR27], !UPT ;  /* 0x00ff1a08060075ea */ /* 0x0001e2000f80030d */
[----:B------:R-:W-:Y:S01]  /*17d0*/  UMOV UR32, 0x0 ;  /* 0x0000000000207882 */ /* 0x000fe20000000000 */
[----:B------:R-:W-:Y:S01]  /*17e0*/  UMOV UR33, 0x8210010 ;  /* 0x0821001000217882 */ /* 0x000fe20000000000 */
[----:B------:R0:W-:Y:S01]  /*17f0*/  UTCQMMA gdesc[UR24], gdesc[UR22], tmem[UR13], tmem[UR28], idesc[UR29], UPT ;  /* 0x00ff1c16180075ea */ /* 0x0001e2000b80030d */
[----:B------:R0:W-:Y:S01]  /*1800*/  UTCQMMA gdesc[UR4], gdesc[UR14], tmem[UR13], tmem[UR30], idesc[UR31], UPT ;  /* 0x00ff1e0e040075ea */ /* 0x0001e2000b80030d */
[----:B------:R0:W-:Y:S01]  /*1810*/  UTCQMMA gdesc[UR16], gdesc[UR18], tmem[UR13], tmem[UR32], idesc[UR33], UPT ;  /* 0x00ff2012100075ea */ /* 0x0001e2000b80030d */
[----:B------:R-:W-:Y:S01]  /*1820*/  NOP ;  /* 0x0000000000007918 */ /* 0x000fe20000000000 */
.L_x_6:
[----:B------:R-:W-:Y:S01]  /*1830*/  ELECT P0, URZ, PT ;  /* 0x0000000000ff782f */ /* 0x000fe20003800000 */
[----:B0-----:R-:W-:-:S03]  /*1840*/  UIADD3 UR4, UPT, UPT, UR12, 0x8000, URZ ;  /* 0x000080000c047890 */ /* 0x001fc6000fffe0ff */
[----:B------:R-:W-:Y:S01]  /*1850*/  ISETP.LT.U32.AND P0, PT, R4, 0x20, P0 ;  /* 0x000000200400780c */ /* 0x000fe20000701070 */
[----:B------:R-:W-:-:S12]  /*1860*/  UMOV UR5, URZ ;  /* 0x000000ff00057c82 */ /* 0x000fd80008000000 */
[----:B------:R-:W-:Y:S01]  /*1870*/  VOTEU.ANY UP0, P0 ;  /* 0x0000000000ff7886 */ /* 0x000fe20000000100 */
[----:B------:R-:W-:-:S04]  /*1880*/  VOTEU.ANY UP1, P0 ;  /* 0x0000000000ff7886 */ /* 0x000fc80000020100 */
[----:B------:R-:W-:Y:S01]  /*1890*/  @UP0 UMOV UR6, UR4 ;  /* 0x0000000400060c82 */ /* 0x000fe20008000000 */
[----:B------:R-:W-:Y:S01]  /*18a0*/  USHF.L.U32 UR4, UR10, 0x15, URZ ;  /* 0x000000150a047899 */ /* 0x000fe200080006ff */
[----:B------:R0:W-:Y:S01]  /*18b0*/  @UP1 UTCBAR [UR6], URZ ;  /* 0x000000ff060013e9 */ /* 0x0001e200080000ff */
[----:B------:R-:W-:Y:S01]  /*18c0*/  BAR.SYNC.DEFER_BLOCKING 0x0 ;  /* 0x0000000000007b1d */ /* 0x000fe20000010000 */
[----:B------:R-:W-:Y:S02]  /*18d0*/  USHF.L.U32 UR5, UR10, 0x4, URZ ;  /* 0x000000040a057899 */ /* 0x000fe400080006ff */
[----:B------:R-:W-:Y:S02]  /*18e0*/  ULOP3.LUT UR4, UR4, 0x600000, URZ, 0xc0, !UPT ;  /* 0x0060000004047892 */ /* 0x000fe4000f8ec0ff */
[----:B------:R-:W-:-:S04]  /*18f0*/  ULOP3.LUT UR5, UR5, 0x40, URZ, 0xc0, !UPT ;  /* 0x0000004005057892 */ /* 0x000fc8000f8ec0ff */
[----:B------:R-:W-:Y:S01]  /*1900*/  UIADD3 UR4, UPT, UPT, UR5, UR4, UR13 ;  /* 0x0000000405047290 */ /* 0x000fe2000fffe00d */
[----:B------:R-:W1:Y:S02]  /*1910*/  SYNCS.PHASECHK.TRANS64.TRYWAIT P0, [UR12+0x8000], RZ ;  /* 0x008000ffff0075a7 */ /* 0x000e64000800110c */
[----:B01----:R-:W-:Y:S09]  /*1920*/  @!P0 BRA `(.L_x_7) ;  /* 0x0000000800c48947 */ /* 0x003ff20003800000 */
.L_x_11:
[----:B------:R-:W-:Y:S01]  /*1930*/  BAR.SYNC.DEFER_BLOCKING 0x0 ;  /* 0x0000000000007b1d */ /* 0x000fe20000010000 */
[C---:B------:R-:W-:Y:S02]  /*1940*/  IMAD.SHL.U32 R69, R0.reuse, 0x10, RZ ;  /* 0x0000001000457824 */ /* 0x040fe400078e00ff */
[C---:B------:R-:W-:Y:S02]  /*1950*/  IMAD.SHL.U32 R71, R0.reuse, 0x8, RZ ;  /* 0x0000000800477824 */ /* 0x040fe400078e00ff */
[----:B------:R-:W-:Y:S01]  /*1960*/  IMAD.SHL.U32 R3, R3, 0x4, RZ ;  /* 0x0000000403037824 */ /* 0x000fe200078e00ff */
[----:B------:R-:W-:Y:S01]  /*1970*/  LOP3.LUT R70, R69, 0xff0, RZ, 0xc0, !PT ;  /* 0x00000ff045467812 */ /* 0x000fe200078ec0ff */
[----:B------:R-:W0:Y:S01]  /*1980*/  LDTM.x64 R4, tmem[UR4] ;  /* 0x00000004000479ee */ /* 0x000e220008340000 */
[----:B------:R-:W-:Y:S01]  /*1990*/  LOP3.LUT R69, R0, 0x7, RZ, 0xc0, !PT ;  /* 0x0000000700457812 */ /* 0x000fe200078ec0ff */
[----:B------:R-:W1:Y:S01]  /*19a0*/  LDCU.64 UR4, c[0x0][0x390] ;  /* 0x00007200ff0477ac */ /* 0x000e620008000a00 */
[----:B------:R-:W-:-:S03]  /*19b0*/  LOP3.LUT R71, R71, 0x80, RZ, 0xc0, !PT ;  /* 0x0000008047477812 */ /* 0x000fc600078ec0ff */
[----:B------:R-:W-:Y:S02]  /*19c0*/  IMAD R84, R69, 0x1000, R70 ;  /* 0x0000100045547824 */ /* 0x000fe400078e0246 */
[----:B------:R-:W-:Y:S02]  /*19d0*/  IMAD.SHL.U32 R70, R0, 0x100, RZ ;  /* 0x0000010000467824 */ /* 0x000fe400078e00ff */
[----:B------:R-:W-:Y:S01]  /*19e0*/  IMAD R69, R2, 0x8, R69 ;  /* 0x0000000802457824 */ /* 0x000fe200078e0245 */
[C---:B------:R-:W-:Y:S02]  /*19f0*/  LOP3.LUT R85, R84.reuse, 0x10, RZ, 0x3c, !PT ;  /* 0x0000001054557812 */ /* 0x040fe400078e3cff */
[C---:B------:R-:W-:Y:S01]  /*1a00*/  LOP3.LUT R86, R84.reuse, 0x20, RZ, 0x3c, !PT ;  /* 0x0000002054567812 */ /* 0x040fe200078e3cff */
[----:B------:R-:W-:Y:S01]  /*1a10*/  IMAD.SHL.U32 R69, R69, 0x10, RZ ;  /* 0x0000001045457824 */ /* 0x000fe200078e00ff */
[C---:B------:R-:W-:Y:S01]  /*1a20*/  LOP3.LUT R87, R84.reuse, 0x30, RZ, 0x3c, !PT ;  /* 0x0000003054577812 */ /* 0x040fe200078e3cff */
[----:B------:R-:W0:Y:S01]  /*1a30*/  @!P2 SYNCS.CCTL.IV [UR12+0x8000] ;  /* 0x00800000ff00a9b1 */ /* 0x000e22000800000c */
[----:B------:R-:W-:Y:S01]  /*1a40*/  NOP ;  /* 0x0000000000007918 */ /* 0x000fe20000000000 */
[----:B------:R-:W-:-:S02]  /*1a50*/  LOP3.LUT R88, R84, 0x40, RZ, 0x3c, !PT ;  /* 0x0000004054587812 */ /* 0x000fc400078e3cff */
[C---:B------:R-:W-:Y:S02]  /*1a60*/  LOP3.LUT R89, R84.reuse, 0x50, RZ, 0x3c, !PT ;  /* 0x0000005054597812 */ /* 0x040fe400078e3cff */
[C---:B------:R-:W-:Y:S01]  /*1a70*/  LOP3.LUT R90, R84.reuse, 0x60, RZ, 0x3c, !PT ;  /* 0x00000060545a7812 */ /* 0x040fe200078e3cff */
[----:B0-----:R-:W-:Y:S01]  /*1a80*/  STS.128 [R84+UR12], R4 ;  /* 0x0000000454007988 */ /* 0x001fe20008000c0c */
[----:B------:R-:W-:Y:S02]  /*1a90*/  LOP3.LUT R91, R84, 0x70, RZ, 0x3c, !PT ;  /* 0x00000070545b7812 */ /* 0x000fe400078e3cff */
[----:B------:R-:W-:Y:S01]  /*1aa0*/  LOP3.LUT R70, R70, 0x800, RZ, 0xc0, !PT ;  /* 0x0000080046467812 */ /* 0x000fe200078ec0ff */
[----:B------:R-:W-:Y:S01]  /*1ab0*/  STS.128 [R85+UR12], R8 ;  /* 0x0000000855007988 */ /* 0x000fe20008000c0c */
[----:B------:R-:W-:Y:S02]  /*1ac0*/  LOP3.LUT R2, R69, R68, RZ, 0x3c, !PT ;  /* 0x0000004445027212 */ /* 0x000fe400078e3cff */
[----:B------:R-:W-:Y:S01]  /*1ad0*/  IADD3 R71, PT, PT, R71, UR12, R70 ;  /* 0x0000000c47477c10 */ /* 0x000fe2000fffe046 */
[----:B------:R-:W-:Y:S04]  /*1ae0*/  STS.128 [R86+UR12], R12 ;  /* 0x0000000c56007988 */ /* 0x000fe80008000c0c */
[----:B------:R-:W-:Y:S01]  /*1af0*/  STS.128 [R87+UR12], R16 ;  /* 0x0000001057007988 */ /* 0x000fe20008000c0c */
[----:B------:R-:W-:-:S03]  /*1b00*/  IMAD.IADD R2, R2, 0x1, R71 ;  /* 0x0000000102027824 */ /* 0x000fc600078e0247 */
[----:B------:R0:W-:Y:S04]  /*1b10*/  STS.128 [R88+UR12], R20 ;  /* 0x0000001458007988 */ /* 0x0001e80008000c0c */
[----:B------:R-:W-:Y:S04]  /*1b20*/  STS.128 [R89+UR12], R24 ;  /* 0x0000001859007988 */ /* 0x000fe80008000c0c */
[----:B------:R-:W-:Y:S04]  /*1b30*/  STS.128 [R90+UR12], R28 ;  /* 0x0000001c5a007988 */ /* 0x000fe80008000c0c */
[----:B------:R-:W-:Y:S01]  /*1b40*/  STS.128 [R91+UR12], R32 ;  /* 0x000000205b007988 */ /* 0x000fe20008000c0c */
[----:B------:R-:W-:Y:S01]  /*1b50*/  BAR.SYNC.DEFER_BLOCKING 0x0 ;  /* 0x0000000000007b1d */ /* 0x000fe20000010000 */
[C---:B0-----:R-:W-:Y:S01]  /*1b60*/  IMAD.SHL.U32 R20, R0.reuse, 0x4, RZ ;  /* 0x0000000400147824 */ /* 0x041fe200078e00ff */
[----:B------:R-:W-:-:S04]  /*1b70*/  LOP3.LUT R23, R0, 0x1f, RZ, 0xc0, !PT ;  /* 0x0000001f00177812 */ /* 0x000fc800078ec0ff */
[----:B------:R-:W-:Y:S01]  /*1b80*/  LOP3.LUT R20, R20, 0x380, RZ, 0xc0, !PT ;  /* 0x0000038014147812 */ /* 0x000fe200078ec0ff */
[----:B------:R-:W-:-:S04]  /*1b90*/  IMAD.SHL.U32 R23, R23, 0x4, RZ ;  /* 0x0000000417177824 */ /* 0x000fc800078e00ff */
[----:B------:R-:W-:Y:S01]  /*1ba0*/  IMAD.SHL.U32 R22, R20, 0x4, RZ ;  /* 0x0000000414167824 */ /* 0x000fe200078e00ff */
[----:B-1----:R-:W-:-:S04]  /*1bb0*/  IADD3 R20, P0, P2, R23, UR4, R3 ;  /* 0x0000000417147c10 */ /* 0x002fc8000fa1e003 */
[----:B------:R-:W-:Y:S02]  /*1bc0*/  IADD3.X R21, PT, PT, RZ, UR5, RZ, P0, P2 ;  /* 0x00000005ff157c10 */ /* 0x000fe400087e44ff */
[----:B------:R-:W-:-:S04]  /*1bd0*/  IADD3 R22, P3, P4, R23, UR4, R22 ;  /* 0x0000000417167c10 */ /* 0x000fc8000fc7e016 */
[----:B------:R-:W-:Y:S01]  /*1be0*/  IADD3.X R23, PT, PT, RZ, UR5, RZ, P3, P4 ;  /* 0x00000005ff177c10 */ /* 0x000fe20009fe84ff */
[----:B------:R-:W0:Y:S04]  /*1bf0*/  LDSM.16.M88.4 R4, [R2] ;  /* 0x000000000204783b */ /* 0x000e280000000200 */
[----:B------:R-:W1:Y:S04]  /*1c00*/  LDSM.16.M88.4 R80, [R2+0x100] ;  /* 0x000100000250783b */ /* 0x000e680000000200 */
[----:B------:R-:W2:Y:S04]  /*1c10*/  LDSM.16.M88.4 R76, [R2+0x200] ;  /* 0x00020000024c783b */ /* 0x000ea80000000200 */
[----:B------:R-:W3:Y:S04]  /*1c20*/  LDSM.16.M88.4 R72, [R2+0x300] ;  /* 0x000300000248783b */ /* 0x000ee80000000200 */
[----:B------:R-:W4:Y:S04]  /*1c30*/  LDSM.16.M88.4 R68, [R2+0x400] ;  /* 0x000400000244783b */ /* 0x000f280000000200 */
[----:B------:R-:W5:Y:S04]  /*1c40*/  LDSM.16.M88.4 R12, [R2+0x500] ;  /* 0x00050000020c783b */ /* 0x000f680000000200 */
[----:B------:R-:W0:Y:S04]  /*1c50*/  LDSM.16.M88.4 R8, [R2+0x600] ;  /* 0x000600000208783b */ /* 0x000e280000000200 */
[----:B------:R-:W1:Y:S01]  /*1c60*/  LDSM.16.M88.4 R16, [R2+0x700] ;  /* 0x000700000210783b */ /* 0x000e620000000200 */
[----:B------:R-:W-:Y:S06]  /*1c70*/  BAR.SYNC.DEFER_BLOCKING 0x0 ;  /* 0x0000000000007b1d */ /* 0x000fec0000010000 */
[----:B------:R-:W-:Y:S04]  /*1c80*/  STS.128 [R84+UR12], R36 ;  /* 0x0000002454007988 */ /* 0x000fe80008000c0c */
[----:B------:R-:W-:Y:S04]  /*1c90*/  STS.128 [R85+UR12], R40 ;  /* 0x0000002855007988 */ /* 0x000fe80008000c0c */
[----:B------:R-:W-:Y:S04]  /*1ca0*/  STS.128 [R86+UR12], R44 ;  /* 0x0000002c56007988 */ /* 0x000fe80008000c0c */
[----:B------:R-:W-:Y:S04]  /*1cb0*/  STS.128 [R87+UR12], R48 ;  /* 0x0000003057007988 */ /* 0x000fe80008000c0c */
[----:B------:R-:W-:Y:S04]  /*1cc0*/  STS.128 [R88+UR12], R52 ;  /* 0x0000003458007988 */ /* 0x000fe80008000c0c */
[----:B------:R-:W-:Y:S04]  /*1cd0*/  STS.128 [R89+UR12], R56 ;  /* 0x0000003859007988 */ /* 0x000fe80008000c0c */
[----:B------:R-:W-:Y:S04]  /*1ce0*/  STS.128 [R90+UR12], R60 ;  /* 0x0000003c5a007988 */ /* 0x000fe80008000c0c */
[----:B------:R-:W-:Y:S01]  /*1cf0*/  STS.128 [R91+UR12], R64 ;  /* 0x000000405b007988 */ /* 0x000fe20008000c0c */
[----:B------:R-:W-:Y:S06]  /*1d00*/  BAR.SYNC.DEFER_BLOCKING 0x0 ;  /* 0x0000000000007b1d */ /* 0x000fec0000010000 */
[----:B0-----:R-:W-:Y:S04]  /*1d10*/  STG.E desc[UR20][R20.64], R4 ;  /* 0x0000000414007986 */ /* 0x001fe8000c101914 */
[----:B------:R-:W-:Y:S04]  /*1d20*/  STG.E desc[UR20][R20.64+0x100], R5 ;  /* 0x0001000514007986 */ /* 0x000fe8000c101914 */
[----:B------:R-:W-:Y:S04]  /*1d30*/  STG.E desc[UR20][R20.64+0x1000], R6 ;  /* 0x0010000614007986 */ /* 0x000fe8000c101914 */
[----:B------:R-:W-:Y:S04]  /*1d40*/  STG.E desc[UR20][R20.64+0x1100], R7 ;  /* 0x0011000714007986 */ /* 0x000fe8000c101914 */
[----:B------:R-:W0:Y:S04]  /*1d50*/  LDSM.16.M88.4 R24, [R2] ;  /* 0x000000000218783b */ /* 0x000e280000000200 */
[----:B------:R-:W0:Y:S04]  /*1d60*/  LDSM.16.M88.4 R28, [R2+0x100] ;  /* 0x00010000021c783b */ /* 0x000e280000000200 */
[----:B------:R-:W0:Y:S04]  /*1d70*/  LDSM.16.M88.4 R32, [R2+0x200] ;  /* 0x000200000220783b */ /* 0x000e280000000200 */
[----:B------:R-:W0:Y:S04]  /*1d80*/  LDSM.16.M88.4 R36, [R2+0x300] ;  /* 0x000300000224783b */ /* 0x000e280000000200 */
[----:B------:R-:W0:Y:S04]  /*1d90*/  LDSM.16.M88.4 R40, [R2+0x400] ;  /* 0x000400000228783b */ /* 0x000e280000000200 */
[----:B------:R-:W0:Y:S04]  /*1da0*/  LDSM.16.M88.4 R4, [R2+0x500] ;  /* 0x000500000204783b */ /* 0x000e280000000200 */
[----:B------:R-:W0:Y:S04]  /*1db0*/  LDSM.16.M88.4 R44, [R2+0x600] ;  /* 0x00060000022c783b */ /* 0x000e280000000200 */
[----:B------:R-:W0:Y:S04]  /*1dc0*/  LDSM.16.M88.4 R48, [R2+0x700] ;  /* 0x000700000230783b */ /* 0x000e280000000200 */
[----:B-1----:R1:W-:Y:S04]  /*1dd0*/  STG.E desc[UR20][R20.64+0x2000], R80 ;  /* 0x0020005014007986 */ /* 0x0023e8000c101914 */
[----:B------:R1:W-:Y:S04]  /*1de0*/  STG.E desc[UR20][R20.64+0x2100], R81 ;  /* 0x0021005114007986 */ /* 0x0003e8000c101914 */
[----:B------:R1:W-:Y:S04]  /*1df0*/  STG.E desc[UR20][R20.64+0x3000], R82 ;  /* 0x0030005214007986 */ /* 0x0003e8000c101914 */
[----:B------:R1:W-:Y:S04]  /*1e00*/  STG.E desc[UR20][R20.64+0x3100], R83 ;  /* 0x0031005314007986 */ /* 0x0003e8000c101914 */
[----:B--2---:R1:W-:Y:S04]  /*1e10*/  STG.E desc[UR20][R20.64+0x4000], R76 ;  /* 0x0040004c14007986 */ /* 0x0043e8000c101914 */
[----:B------:R1:W-:Y:S04]  /*1e20*/  STG.E desc[UR20][R20.64+0x4100], R77 ;  /* 0x0041004d14007986 */ /* 0x0003e8000c101914 */
[----:B------:R1:W-:Y:S04]  /*1e30*/  STG.E desc[UR20][R20.64+0x5000], R78 ;  /* 0x0050004e14007986 */ /* 0x0003e8000c101914 */
[----:B------:R1:W-:Y:S04]  /*1e40*/  STG.E desc[UR20][R20.64+0x5100], R79 ;  /* 0x0051004f14007986 */ /* 0x0003e8000c101914 */
[----:B---3--:R1:W-:Y:S04]  /*1e50*/  STG.E desc[UR20][R20.64+0x6000], R72 ;  /* 0x0060004814007986 */ /* 0x0083e8000c101914 */
[----:B------:R1:W-:Y:S04]  /*1e60*/  STG.E desc[UR20][R20.64+0x6100], R73 ;  /* 0x0061004914007986 */ /* 0x0003e8000c101914 */
[----:B------:R1:W-:Y:S04]  /*1e70*/  STG.E desc[UR20][R20.64+0x7000], R74 ;  /* 0x0070004a14007986 */ /* 0x0003e8000c101914 */
[----:B------:R1:W-:Y:S04]  /*1e80*/  STG.E desc[UR20][R20.64+0x7100], R75 ;  /* 0x0071004b14007986 */ /* 0x0003e8000c101914 */
[----:B----4-:R1:W-:Y:S04]  /*1e90*/  STG.E desc[UR20][R20.64+0x8000], R68 ;  /* 0x0080004414007986 */ /* 0x0103e8000c101914 */
[----:B------:R1:W-:Y:S04]  /*1ea0*/  STG.E desc[UR20][R20.64+0x8100], R69 ;  /* 0x0081004514007986 */ /* 0x0003e8000c101914 */
[----:B------:R1:W-:Y:S04]  /*1eb0*/  STG.E desc[UR20][R20.64+0x9000], R70 ;  /* 0x0090004614007986 */ /* 0x0003e8000c101914 */
[----:B------:R1:W-:Y:S04]  /*1ec0*/  STG.E desc[UR20][R20.64+0x9100], R71 ;  /* 0x0091004714007986 */ /* 0x0003e8000c101914 */
[----:B-----5:R1:W-:Y:S04]  /*1ed0*/  STG.E desc[UR20][R20.64+0xa000], R12 ;  /* 0x00a0000c14007986 */ /* 0x0203e8000c101914 */
[----:B------:R1:W-:Y:S04]  /*1ee0*/  STG.E desc[UR20][R20.64+0xa100], R13 ;  /* 0x00a1000d14007986 */ /* 0x0003e8000c101914 */
        /* <DEDUP_REMOVED lines=9> */
[----:B0-----:R1:W-:Y:S04]  /*1f80*/  STG.E desc[UR20][R20.64+0x80], R24 ;  /* 0x0000801814007986 */ /* 0x0013e8000c101914 */
        /* <DEDUP_REMOVED lines=31> */
[----:B------:R1:W-:Y:S01]  /*2180*/  STG.E desc[UR20][R22.64+0xf180], R51 ;  /* 0x00f1803316007986 */ /* 0x0003e2000c101914 */
[----:B------:R-:W-:Y:S06]  /*2190*/  BAR.SYNC.DEFER_BLOCKING 0x0 ;  /* 0x0000000000007b1d */ /* 0x000fec0000010000 */
[----:B------:R-:W-:Y:S05]  /*21a0*/  @P1 BRA `(.L_x_8) ;  /* 0x00000000009c1947 */ /* 0x000fea0003800000 */
[----:B------:R-:W-:Y:S01]  /*21b0*/  NOP ;  /* 0x0000000000007918 */ /* 0x000fe20000000000 */
[----:B------:R-:W-:Y:S01]  /*21c0*/  UMOV UR4, 0x50 ;  /* 0x0000005000047882 */ /* 0x000fe20000000000 */
[----:B------:R-:W-:Y:S01]  /*21d0*/  IMAD.U32 R0, RZ, RZ, UR13 ;  /* 0x0000000dff007e24 */ /* 0x000fe2000f8e00ff */
[----:B------:R-:W-:Y:S01]  /*21e0*/  ULEA UR11, UR11, UR4, 0x18 ;  /* 0x000000040b0b7291 */ /* 0x000fe2000f8ec0ff */
[----:B------:R-:W-:Y:S02]  /*21f0*/  IMAD.MOV.U32 R3, RZ, RZ, 0xf ;  /* 0x0000000fff037424 */ /* 0x000fe400078e00ff */
[----:B-1----:R-:W-:Y:S01]  /*2200*/  IMAD.MOV.U32 R7, RZ, RZ, 0x1 ;  /* 0x00000001ff077424 */ /* 0x002fe200078e00ff */
[----:B------:R-:W-:-:S04]  /*2210*/  LOP3.LUT R0, R0, 0xffff, RZ, 0xc0, !PT ;  /* 0x0000ffff00007812 */ /* 0x000fc800078ec0ff */
[----:B------:R-:W-:Y:S01]  /*2220*/  SHF.R.U32.HI R0, RZ, 0x5, R0 ;  /* 0x00000005ff007819 */ /* 0x000fe20000011600 */
[----:B------:R-:W0:Y:S04]  /*2230*/  LDS R5, [UR11] ;  /* 0x0000000bff057984 */ /* 0x000e280008000800 */
[----:B------:R-:W-:Y:S01]  /*2240*/  VIADD R2, R0, 0x10 ;  /* 0x0000001000027836 */ /* 0x000fe20000000000 */
[----:B------:R-:W-:-:S04]  /*2250*/  SHF.L.U32 R0, R3, R0, RZ ;  /* 0x0000000003007219 */ /* 0x000fc800000006ff */
[----:B------:R-:W-:-:S04]  /*2260*/  SHF.L.U32 R3, R7, R2, RZ ;  /* 0x0000000207037219 */ /* 0x000fc800000006ff */
[----:B------:R-:W-:-:S04]  /*2270*/  LOP3.LUT R0, R3, R0, RZ, 0xfc, !PT ;  /* 0x0000000003007212 */ /* 0x000fc800078efcff */
[C---:B------:R-:W-:Y:S02]  /*2280*/  LOP3.LUT R2, R0.reuse, 0xffff, RZ, 0xc0, !PT ;  /* 0x0000ffff00027812 */ /* 0x040fe400078ec0ff */
[----:B0-----:R-:W-:-:S04]  /*2290*/  LOP3.LUT R3, R0, 0xffff, R5, 0x80, !PT ;  /* 0x0000ffff00037812 */ /* 0x001fc800078e8005 */
[----:B------:R-:W-:-:S13]  /*22a0*/  ISETP.NE.AND P0, PT, R3, R2, PT ;  /* 0x000000020300720c */ /* 0x000fda0003f05270 */
[----:B------:R-:W-:Y:S05]  /*22b0*/  @P0 BRA `(.L_x_9) ;  /* 0x0000000000500947 */ /* 0x000fea0003800000 */
[----:B------:R-:W-:Y:S02]  /*22c0*/  SHF.R.U32.HI R5, RZ, 0x10, R5 ;  /* 0x00000010ff057819 */ /* 0x000fe40000011605 */
[----:B------:R-:W-:-:S04]  /*22d0*/  SHF.R.U32.HI R2, RZ, 0x10, R0 ;  /* 0x00000010ff027819 */ /* 0x000fc80000011600 */
[----:B------:R-:W-:-:S04]  /*22e0*/  LOP3.LUT R5, R5, R2, RZ, 0xc0, !PT ;  /* 0x0000000205057212 */ /* 0x000fc800078ec0ff */
[----:B------:R-:W-:-:S13]  /*22f0*/  ISETP.NE.AND P0, PT, R5, R2, PT ;  /* 0x000000020500720c */ /* 0x000fda0003f05270 */
[----:B------:R-:W-:Y:S05]  /*2300*/  @P0 BRA `(.L_x_10) ;  /* 0x0000000000300947 */ /* 0x000fea0003800000 */
[----:B------:R-:W-:Y:S01]  /*2310*/  R2UR UR4, R0 ;  /* 0x00000000000472ca */ /* 0x000fe200000e0000 */
[----:B------:R-:W-:Y:S01]  /*2320*/  VOTEU.ANY UR5, UPT, PT ;  /* 0x0000000000057886 */ /* 0x000fe200038e0100 */
[----:B------:R-:W0:Y:S01]  /*2330*/  S2R R0, SR_LANEID ;  /* 0x0000000000007919 */ /* 0x000e220000000000 */
[----:B------:R-:W-:-:S10]  /*2340*/  UFLO.U32 UR5, UR5 ;  /* 0x00000005000572bd */ /* 0x000fd400080e0000 */
[----:B------:R-:W-:-:S06]  /*2350*/  ULOP3.LUT UR4, URZ, UR4, URZ, 0x33, !UPT ;  /* 0x00000004ff047292 */ /* 0x000fcc000f8e33ff */
[----:B------:R-:W-:-:S04]  /*2360*/  IMAD.U32 R2, RZ, RZ, UR4 ;  /* 0x00000004ff027e24 */ /* 0x000fc8000f8e00ff */
[----:B------:R-:W1:Y:S02]  /*2370*/  REDUX UR6, R2 ;  /* 0x00000000020673c4 */ /* 0x000e640000000000 */
[----:B------:R2:W-:Y:S01]  /*2380*/  UTCATOMSWS.AND URZ, UR4 ;  /* 0x0000000400ff79e3 */ /* 0x0005e20008000000 */
[----:B0-----:R-:W-:Y:S01]  /*2390*/  ISETP.EQ.U32.AND P0, PT, R0, UR5, PT ;  /* 0x0000000500007c0c */ /* 0x001fe2000bf02070 */
[----:B-1----:R-:W-:-:S12]  /*23a0*/  IMAD.U32 R0, RZ, RZ, UR6 ;  /* 0x00000006ff007e24 */ /* 0x002fd8000f8e00ff */
[----:B------:R2:W-:Y:S01]  /*23b0*/  @P0 ATOMS.AND RZ, [UR11], R0 ;  /* 0x00000000ffff098c */ /* 0x0005e2000a80000b */
[----:B------:R-:W-:Y:S05]  /*23c0*/  BRA `(.L_x_8) ;  /* 0x0000000000147947 */ /* 0x000fea0003800000 */
.L_x_10:
[----:B------:R-:W-:-:S07]  /*23d0*/  MOV R2, 0x23f0 ;  /* 0x000023f000027802 */ /* 0x000fce0000000f00 */
[----:B------:R-:W-:Y:S05]  /*23e0*/  CALL.REL.NOINC `($__internal_0_$__cuda_sm10x_tcgen05_guardrail_trap_col_being_dealloced_not_returned_by_alloc) ;  /* 0x0000000000207944 */ /* 0x000fea0003c00000 */
[----:B------:R-:W-:Y:S05]  /*23f0*/  BRA `(.L_x_8) ;  /* 0x0000000000087947 */ /* 0x000fea0003800000 */
.L_x_9:
[----:B------:R-:W-:-:S07]  /*2400*/  MOV R2, 0x2420 ;  /* 0x0000242000027802 */ /* 0x000fce0000000f00 */
[----:B------:R-:W-:Y:S05]  /*2410*/  CALL.REL.NOINC `($__internal_2_$__cuda_sm10x_tcgen05_guardrail_trap_unallocated_columns_being_dealloced) ;  /* 0x00000000002c7944 */ /* 0x000fea0003c00000 */
.L_x_8:
[----:B------:R-:W-:Y:S01]  /*2420*/  NOP ;  /* 0x0000000000007918 */ /* 0x000fe20000000000 */
[----:B--2---:R-:W-:Y:S05]  /*2430*/  EXIT ;  /* 0x000000000000794d */ /* 0x004fea0003800000 */
.L_x_7:
[----:B------:R-:W0:Y:S02]  /*2440*/  SYNCS.PHASECHK.TRANS64.TRYWAIT P0, [UR12+0x8000], RZ ;  /* 0x008000ffff0075a7 */ /* 0x000e24000800110c */
[----:B0-----:R-:W-:Y:S05]  /*2450*/  @!P0 BRA `(.L_x_7) ;  /* 0xfffffffc00f88947 */ /* 0x001fea000383ffff */
[----:B------:R-:W-:Y:S05]  /*2460*/  BRA `(.L_x_11) ;  /* 0xfffffff400307947 */ /* 0x000fea000383ffff */
        .weak           $__internal_0_$__cuda_sm10x_tcgen05_guardrail_trap_col_being_dealloced_not_returned_by_alloc
        .type           $__internal_0_$__cuda_sm10x_tcgen05_guardrail_trap_col_being_dealloced_not_returned_by_alloc,@function
        .size           $__internal_0_$__cuda_sm10x_tcgen05_guardrail_trap_col_being_dealloced_not_returned_by_alloc,($__internal_1_$__cuda_sm10x_tcgen05_guardrail_trap_phase_invalid_during_alloc - $__internal_0_$__cuda_sm10x_tcgen05_guardrail_trap_col_being_dealloced_not_returned_by_alloc)
$__internal_0_$__cuda_sm10x_tcgen05_guardrail_trap_col_being_dealloced_not_returned_by_alloc:
[----:B------:R-:W-:Y:S05]  /*2470*/  BPT.TRAP 0x1 ;  /* 0x000000040000795c */ /* 0x000fea0000300000 */
[----:B------:R-:W-:-:S04]  /*2480*/  IMAD.MOV.U32 R3, RZ, RZ, 0x0 ;  /* 0x00000000ff037424 */ /* 0x000fc800078e00ff */
[----:B------:R-:W-:Y:S05]  /*2490*/  RET.REL.NODEC R2 `(gluon_mma) ;  /* 0xffffffd802d87950 */ /* 0x000fea0003c3ffff */
        .weak           $__internal_1_$__cuda_sm10x_tcgen05_guardrail_trap_phase_invalid_during_alloc
        .type           $__internal_1_$__cuda_sm10x_tcgen05_guardrail_trap_phase_invalid_during_alloc,@function
        .size           $__internal_1_$__cuda_sm10x_tcgen05_guardrail_trap_phase_invalid_during_alloc,($__internal_2_$__cuda_sm10x_tcgen05_guardrail_trap_unallocated_columns_being_dealloced - $__internal_1_$__cuda_sm10x_tcgen05_guardrail_trap_phase_invalid_during_alloc)
$__internal_1_$__cuda_sm10x_tcgen05_guardrail_trap_phase_invalid_during_alloc:
[----:B------:R-:W-:Y:S05]  /*24a0*/  BPT.TRAP 0x1 ;  /* 0x000000040000795c */ /* 0x000fea0000300000 */
[----:B------:R-:W-:-:S04]  /*24b0*/  IMAD.MOV.U32 R3, RZ, RZ, 0x0 ;  /* 0x00000000ff037424 */ /* 0x000fc800078e00ff */
[----:B------:R-:W-:Y:S05]  /*24c0*/  RET.REL.NODEC R2 `(gluon_mma) ;  /* 0xffffffd802cc7950 */ /* 0x000fea0003c3ffff */
        .weak           $__internal_2_$__cuda_sm10x_tcgen05_guardrail_trap_unallocated_columns_being_dealloced
        .type           $__internal_2_$__cuda_sm10x_tcgen05_guardrail_trap_unallocated_columns_being_dealloced,@function
        .size           $__internal_2_$__cuda_sm10x_tcgen05_guardrail_trap_unallocated_columns_being_dealloced,(.L_x_15 - $__internal_2_$__cuda_sm10x_tcgen05_guardrail_trap_unallocated_columns_being_dealloced)
$__internal_2_$__cuda_sm10x_tcgen05_guardrail_trap_unallocated_columns_being_dealloced:
[----:B------:R-:W-:Y:S05]  /*24d0*/  BPT.TRAP 0x1 ;  /* 0x000000040000795c */ /* 0x000fea0000300000 */
[----:B------:R-:W-:-:S04]  /*24e0*/  IMAD.MOV.U32 R3, RZ, RZ, 0x0 ;  /* 0x00000000ff037424 */ /* 0x000fc800078e00ff */
[----:B------:R-:W-:Y:S05]  /*24f0*/  RET.REL.NODEC R2 `(gluon_mma) ;  /* 0xffffffd802c07950 */ /* 0x000fea0003c3ffff */
.L_x_12:
[----:B------:R-:W-:-:S00]  /*2500*/  BRA `(.L_x_12) ;  /* 0xfffffffc00fc7947 */ /* 0x000fc0000383ffff */
[----:B------:R-:W-:-:S00]  /*2510*/  NOP ;  /* 0x0000000000007918 */ /* 0x000fc00000000000 */
        /* <DEDUP_REMOVED lines=14> */
.L_x_15:


//--------------------- .nv.shared.gluon_mma      --------------------------
	.section	.nv.shared.gluon_mma,"aw",@nobits
	.sectionflags	@""
	.align	16
	.zero		1024


//--------------------- .nv.shared.reserved.0     --------------------------
	.section	.nv.shared.reserved.0,"aw",@nobits
	.align	8
	.weak		__nv_reservedSMEM_offset_0_alias
	.size		__nv_reservedSMEM_offset_0_alias, 0, 64
	.other		__nv_reservedSMEM_offset_0_alias,@"STO_CUDA_RESERVED_SHARED STV_DEFAULT"
__nv_reservedSMEM_offset_0_alias:
	.zero		0
.nv.shared.reserved.0:
	.zero		64
	.weak		__nv_reservedSMEM_allocation_phase
	.type		__nv_reservedSMEM_allocation_phase,@object
	.size		__nv_reservedSMEM_allocation_phase,(.L_0 - __nv_reservedSMEM_allocation_phase)
__nv_reservedSMEM_allocation_phase:
	.zero		1
.L_0:
	.zero		7
	.weak		__nv_reservedSMEM_devtool_atexit_pc
	.type		__nv_reservedSMEM_devtool_atexit_pc,@object
	.size		__nv_reservedSMEM_devtool_atexit_pc,(__nv_reservedSMEM_allocation_mask - __nv_reservedSMEM_devtool_atexit_pc)
__nv_reservedSMEM_devtool_atexit_pc:
	.zero		8
	.weak		__nv_reservedSMEM_allocation_mask
	.type		__nv_reservedSMEM_allocation_mask,@object
	.size		__nv_reservedSMEM_allocation_mask,(.L_2 - __nv_reservedSMEM_allocation_mask)
__nv_reservedSMEM_allocation_mask:
	.zero		4
.L_2:


//--------------------- .nv.constant0.gluon_mma   --------------------------
	.section	.nv.constant0.gluon_mma,"a",@progbits
	.sectionflags	@""
	.align	4
.nv.constant0.gluon_mma:
	.zero		936


//--------------------- SYMBOLS --------------------------

	.type		.nv.reservedSmem.offset0,@object
	.size		.nv.reservedSmem.offset0,0x4
	.type		.nv.reservedSmem.cap,@object
	.size		.nv.reservedSmem.cap,0x4
